//
// Generated by NVIDIA NVVM Compiler
//
// Compiler Build ID: CL-36424714
// Cuda compilation tools, release 13.0, V13.0.88
// Based on NVVM 20.0.0
//

.version 9.0
.target sm_100
.address_size 64

	// .globl	_Z14extrapolKernelPdPKdS1_S1_S1_dddjjji

.visible .entry _Z14extrapolKernelPdPKdS1_S1_S1_dddjjji(
	.param .u64 .ptr .align 1 _Z14extrapolKernelPdPKdS1_S1_S1_dddjjji_param_0,
	.param .u64 .ptr .align 1 _Z14extrapolKernelPdPKdS1_S1_S1_dddjjji_param_1,
	.param .u64 .ptr .align 1 _Z14extrapolKernelPdPKdS1_S1_S1_dddjjji_param_2,
	.param .u64 .ptr .align 1 _Z14extrapolKernelPdPKdS1_S1_S1_dddjjji_param_3,
	.param .u64 .ptr .align 1 _Z14extrapolKernelPdPKdS1_S1_S1_dddjjji_param_4,
	.param .f64 _Z14extrapolKernelPdPKdS1_S1_S1_dddjjji_param_5,
	.param .f64 _Z14extrapolKernelPdPKdS1_S1_S1_dddjjji_param_6,
	.param .f64 _Z14extrapolKernelPdPKdS1_S1_S1_dddjjji_param_7,
	.param .u32 _Z14extrapolKernelPdPKdS1_S1_S1_dddjjji_param_8,
	.param .u32 _Z14extrapolKernelPdPKdS1_S1_S1_dddjjji_param_9,
	.param .u32 _Z14extrapolKernelPdPKdS1_S1_S1_dddjjji_param_10,
	.param .u32 _Z14extrapolKernelPdPKdS1_S1_S1_dddjjji_param_11
)
{
	.reg .pred 	%p<16>;
	.reg .b32 	%r<57>;
	.reg .b64 	%rd<42>;
	.reg .b64 	%fd<76>;

	ld.param.u64 	%rd3, [_Z14extrapolKernelPdPKdS1_S1_S1_dddjjji_param_1];
	ld.param.u64 	%rd6, [_Z14extrapolKernelPdPKdS1_S1_S1_dddjjji_param_2];
	ld.param.u64 	%rd5, [_Z14extrapolKernelPdPKdS1_S1_S1_dddjjji_param_4];
	ld.param.f64 	%fd4, [_Z14extrapolKernelPdPKdS1_S1_S1_dddjjji_param_5];
	ld.param.f64 	%fd5, [_Z14extrapolKernelPdPKdS1_S1_S1_dddjjji_param_6];
	ld.param.u32 	%r10, [_Z14extrapolKernelPdPKdS1_S1_S1_dddjjji_param_8];
	ld.param.u32 	%r11, [_Z14extrapolKernelPdPKdS1_S1_S1_dddjjji_param_9];
	ld.param.u32 	%r12, [_Z14extrapolKernelPdPKdS1_S1_S1_dddjjji_param_10];
	ld.param.u32 	%r13, [_Z14extrapolKernelPdPKdS1_S1_S1_dddjjji_param_11];
	cvta.to.global.u64 	%rd1, %rd6;
	mul.lo.s32 	%r14, %r11, %r10;
	mul.lo.s32 	%r1, %r14, %r12;
	mov.u32 	%r15, %ctaid.x;
	mov.u32 	%r16, %ntid.x;
	mov.u32 	%r17, %tid.x;
	mad.lo.s32 	%r18, %r15, %r16, %r17;
	mov.u32 	%r19, %ctaid.y;
	mov.u32 	%r20, %ntid.y;
	mov.u32 	%r21, %tid.y;
	mad.lo.s32 	%r22, %r19, %r20, %r21;
	mov.u32 	%r23, %ctaid.z;
	mov.u32 	%r24, %ntid.z;
	mov.u32 	%r25, %tid.z;
	mad.lo.s32 	%r26, %r23, %r24, %r25;
	mul.lo.s32 	%r27, %r14, %r26;
	mul.lo.s32 	%r28, %r10, %r22;
	add.s32 	%r29, %r27, %r28;
	add.s32 	%r2, %r29, %r18;
	add.s32 	%r30, %r2, 1;
	add.s32 	%r31, %r2, -1;
	add.s32 	%r32, %r28, %r10;
	add.s32 	%r33, %r32, %r18;
	add.s32 	%r34, %r33, %r27;
	shl.b32 	%r35, %r10, 1;
	sub.s32 	%r36, %r32, %r35;
	add.s32 	%r37, %r36, %r18;
	add.s32 	%r38, %r37, %r27;
	add.s32 	%r39, %r27, %r14;
	add.s32 	%r40, %r37, %r10;
	add.s32 	%r41, %r40, %r39;
	shl.b32 	%r42, %r14, 1;
	sub.s32 	%r43, %r39, %r42;
	add.s32 	%r44, %r40, %r43;
	setp.eq.s32 	%p1, %r18, 0;
	selp.b32 	%r45, %r30, %r2, %p1;
	selp.b32 	%r3, %r29, %r31, %p1;
	setp.eq.s32 	%p2, %r22, 0;
	selp.b32 	%r46, %r34, %r45, %p2;
	selp.b32 	%r4, %r2, %r38, %p2;
	setp.eq.s32 	%p3, %r26, 0;
	selp.b32 	%r47, %r41, %r46, %p3;
	selp.b32 	%r5, %r2, %r44, %p3;
	add.s32 	%r48, %r10, -1;
	setp.eq.s32 	%p4, %r18, %r48;
	selp.b32 	%r49, %r3, %r47, %p4;
	selp.b32 	%r6, %r2, %r30, %p4;
	add.s32 	%r50, %r11, -1;
	setp.eq.s32 	%p5, %r22, %r50;
	selp.b32 	%r51, %r4, %r49, %p5;
	selp.b32 	%r7, %r2, %r34, %p5;
	add.s32 	%r52, %r12, -1;
	setp.eq.s32 	%p6, %r26, %r52;
	selp.b32 	%r8, %r5, %r51, %p6;
	selp.b32 	%r9, %r2, %r41, %p6;
	setp.lt.s32 	%p7, %r13, 1;
	@%p7 bra 	$L__BB0_2;
	mul.wide.s32 	%rd9, %r2, 8;
	add.s64 	%rd10, %rd1, %rd9;
	ld.global.f64 	%fd9, [%rd10];
	setp.gt.f64 	%p9, %fd9, 0d0000000000000000;
	selp.f64 	%fd75, 0d3FF0000000000000, 0d0000000000000000, %p9;
	bra.uni 	$L__BB0_3;
$L__BB0_2:
	mul.wide.s32 	%rd7, %r2, 8;
	add.s64 	%rd8, %rd1, %rd7;
	ld.global.f64 	%fd7, [%rd8];
	setp.le.f64 	%p8, %fd7, 0d0000000000000000;
	selp.f64 	%fd8, 0d3FF0000000000000, 0d0000000000000000, %p8;
	neg.f64 	%fd75, %fd8;
$L__BB0_3:
	ld.param.f64 	%fd74, [_Z14extrapolKernelPdPKdS1_S1_S1_dddjjji_param_7];
	ld.param.u64 	%rd41, [_Z14extrapolKernelPdPKdS1_S1_S1_dddjjji_param_3];
	ld.param.u64 	%rd40, [_Z14extrapolKernelPdPKdS1_S1_S1_dddjjji_param_0];
	cvta.to.global.u64 	%rd11, %rd5;
	cvta.to.global.u64 	%rd12, %rd41;
	cvta.to.global.u64 	%rd13, %rd3;
	cvta.to.global.u64 	%rd14, %rd40;
	mul.wide.s32 	%rd15, %r2, 8;
	add.s64 	%rd16, %rd11, %rd15;
	ld.global.f64 	%fd10, [%rd16];
	mul.f64 	%fd11, %fd75, %fd10;
	mul.wide.s32 	%rd17, %r1, 8;
	add.s64 	%rd18, %rd16, %rd17;
	ld.global.f64 	%fd12, [%rd18];
	mul.f64 	%fd13, %fd75, %fd12;
	add.s64 	%rd19, %rd18, %rd17;
	ld.global.f64 	%fd14, [%rd19];
	mul.f64 	%fd15, %fd75, %fd14;
	add.s64 	%rd20, %rd12, %rd15;
	ld.global.f64 	%fd16, [%rd20];
	mul.f64 	%fd17, %fd4, %fd16;
	mul.wide.s32 	%rd21, %r8, 8;
	add.s64 	%rd22, %rd13, %rd21;
	ld.global.f64 	%fd18, [%rd22];
	mul.wide.s32 	%rd23, %r3, 8;
	add.s64 	%rd24, %rd13, %rd23;
	ld.global.f64 	%fd19, [%rd24];
	sub.f64 	%fd20, %fd18, %fd19;
	mul.f64 	%fd21, %fd17, %fd20;
	shl.b32 	%r53, %r1, 2;
	add.s32 	%r54, %r53, %r2;
	mul.wide.s32 	%rd25, %r54, 8;
	add.s64 	%rd26, %rd12, %rd25;
	ld.global.f64 	%fd22, [%rd26];
	mul.f64 	%fd23, %fd5, %fd22;
	mul.wide.s32 	%rd27, %r4, 8;
	add.s64 	%rd28, %rd13, %rd27;
	ld.global.f64 	%fd24, [%rd28];
	sub.f64 	%fd25, %fd18, %fd24;
	mul.f64 	%fd26, %fd23, %fd25;
	shl.b32 	%r55, %r1, 3;
	add.s32 	%r56, %r55, %r2;
	mul.wide.s32 	%rd29, %r56, 8;
	add.s64 	%rd30, %rd12, %rd29;
	ld.global.f64 	%fd27, [%rd30];
	mul.f64 	%fd28, %fd74, %fd27;
	mul.wide.s32 	%rd31, %r5, 8;
	add.s64 	%rd32, %rd13, %rd31;
	ld.global.f64 	%fd29, [%rd32];
	sub.f64 	%fd30, %fd18, %fd29;
	mul.f64 	%fd31, %fd28, %fd30;
	mul.wide.s32 	%rd33, %r6, 8;
	add.s64 	%rd34, %rd13, %rd33;
	ld.global.f64 	%fd32, [%rd34];
	sub.f64 	%fd33, %fd32, %fd18;
	mul.f64 	%fd34, %fd17, %fd33;
	mul.wide.s32 	%rd35, %r7, 8;
	add.s64 	%rd36, %rd13, %rd35;
	ld.global.f64 	%fd35, [%rd36];
	sub.f64 	%fd36, %fd35, %fd18;
	mul.f64 	%fd37, %fd23, %fd36;
	mul.wide.s32 	%rd37, %r9, 8;
	add.s64 	%rd38, %rd13, %rd37;
	ld.global.f64 	%fd38, [%rd38];
	sub.f64 	%fd39, %fd38, %fd18;
	mul.f64 	%fd40, %fd28, %fd39;
	setp.gt.f64 	%p10, %fd11, 0d0000000000000000;
	selp.f64 	%fd41, 0d3FF0000000000000, 0d0000000000000000, %p10;
	setp.lt.f64 	%p11, %fd11, 0d0000000000000000;
	selp.f64 	%fd42, 0d3FF0000000000000, 0d0000000000000000, %p11;
	sub.f64 	%fd43, %fd41, %fd42;
	add.f64 	%fd44, %fd43, 0d3FF0000000000000;
	mul.f64 	%fd45, %fd44, 0d3FE0000000000000;
	add.f64 	%fd46, %fd43, 0dBFF0000000000000;
	abs.f64 	%fd47, %fd46;
	mul.f64 	%fd48, %fd47, 0d3FE0000000000000;
	mul.f64 	%fd49, %fd48, %fd34;
	fma.rn.f64 	%fd50, %fd45, %fd21, %fd49;
	add.s64 	%rd39, %rd14, %rd15;
	setp.gt.f64 	%p12, %fd13, 0d0000000000000000;
	selp.f64 	%fd51, 0d3FF0000000000000, 0d0000000000000000, %p12;
	setp.lt.f64 	%p13, %fd13, 0d0000000000000000;
	selp.f64 	%fd52, 0d3FF0000000000000, 0d0000000000000000, %p13;
	sub.f64 	%fd53, %fd51, %fd52;
	add.f64 	%fd54, %fd53, 0d3FF0000000000000;
	mul.f64 	%fd55, %fd54, 0d3FE0000000000000;
	add.f64 	%fd56, %fd53, 0dBFF0000000000000;
	abs.f64 	%fd57, %fd56;
	mul.f64 	%fd58, %fd57, 0d3FE0000000000000;
	mul.f64 	%fd59, %fd58, %fd37;
	fma.rn.f64 	%fd60, %fd55, %fd26, %fd59;
	mul.f64 	%fd61, %fd13, %fd60;
	fma.rn.f64 	%fd62, %fd11, %fd50, %fd61;
	setp.gt.f64 	%p14, %fd15, 0d0000000000000000;
	selp.f64 	%fd63, 0d3FF0000000000000, 0d0000000000000000, %p14;
	setp.lt.f64 	%p15, %fd15, 0d0000000000000000;
	selp.f64 	%fd64, 0d3FF0000000000000, 0d0000000000000000, %p15;
	sub.f64 	%fd65, %fd63, %fd64;
	add.f64 	%fd66, %fd65, 0d3FF0000000000000;
	mul.f64 	%fd67, %fd66, 0d3FE0000000000000;
	add.f64 	%fd68, %fd65, 0dBFF0000000000000;
	abs.f64 	%fd69, %fd68;
	mul.f64 	%fd70, %fd69, 0d3FE0000000000000;
	mul.f64 	%fd71, %fd70, %fd40;
	fma.rn.f64 	%fd72, %fd67, %fd31, %fd71;
	fma.rn.f64 	%fd73, %fd15, %fd72, %fd62;
	st.global.f64 	[%rd39], %fd73;
	ret;

}
	// .globl	_Z16DevFirstOrder_LSPdPKdS1_dddjjj
.visible .entry _Z16DevFirstOrder_LSPdPKdS1_dddjjj(
	.param .u64 .ptr .align 1 _Z16DevFirstOrder_LSPdPKdS1_dddjjj_param_0,
	.param .u64 .ptr .align 1 _Z16DevFirstOrder_LSPdPKdS1_dddjjj_param_1,
	.param .u64 .ptr .align 1 _Z16DevFirstOrder_LSPdPKdS1_dddjjj_param_2,
	.param .f64 _Z16DevFirstOrder_LSPdPKdS1_dddjjj_param_3,
	.param .f64 _Z16DevFirstOrder_LSPdPKdS1_dddjjj_param_4,
	.param .f64 _Z16DevFirstOrder_LSPdPKdS1_dddjjj_param_5,
	.param .u32 _Z16DevFirstOrder_LSPdPKdS1_dddjjj_param_6,
	.param .u32 _Z16DevFirstOrder_LSPdPKdS1_dddjjj_param_7,
	.param .u32 _Z16DevFirstOrder_LSPdPKdS1_dddjjj_param_8
)
{
	.reg .pred 	%p<12>;
	.reg .b32 	%r<51>;
	.reg .b64 	%rd<30>;
	.reg .b64 	%fd<29>;

	ld.param.u64 	%rd1, [_Z16DevFirstOrder_LSPdPKdS1_dddjjj_param_0];
	ld.param.u64 	%rd2, [_Z16DevFirstOrder_LSPdPKdS1_dddjjj_param_1];
	ld.param.u64 	%rd3, [_Z16DevFirstOrder_LSPdPKdS1_dddjjj_param_2];
	ld.param.f64 	%fd1, [_Z16DevFirstOrder_LSPdPKdS1_dddjjj_param_3];
	ld.param.f64 	%fd2, [_Z16DevFirstOrder_LSPdPKdS1_dddjjj_param_4];
	ld.param.f64 	%fd3, [_Z16DevFirstOrder_LSPdPKdS1_dddjjj_param_5];
	ld.param.u32 	%r1, [_Z16DevFirstOrder_LSPdPKdS1_dddjjj_param_6];
	ld.param.u32 	%r2, [_Z16DevFirstOrder_LSPdPKdS1_dddjjj_param_7];
	ld.param.u32 	%r3, [_Z16DevFirstOrder_LSPdPKdS1_dddjjj_param_8];
	cvta.to.global.u64 	%rd4, %rd1;
	cvta.to.global.u64 	%rd5, %rd2;
	cvta.to.global.u64 	%rd6, %rd3;
	mov.u32 	%r4, %ctaid.x;
	mov.u32 	%r5, %ntid.x;
	mov.u32 	%r6, %tid.x;
	mad.lo.s32 	%r7, %r4, %r5, %r6;
	mov.u32 	%r8, %ctaid.y;
	mov.u32 	%r9, %ntid.y;
	mov.u32 	%r10, %tid.y;
	mad.lo.s32 	%r11, %r8, %r9, %r10;
	mov.u32 	%r12, %ctaid.z;
	mov.u32 	%r13, %ntid.z;
	mov.u32 	%r14, %tid.z;
	mad.lo.s32 	%r15, %r12, %r13, %r14;
	mul.lo.s32 	%r16, %r2, %r1;
	mul.lo.s32 	%r17, %r16, %r15;
	mul.lo.s32 	%r18, %r1, %r11;
	add.s32 	%r19, %r17, %r18;
	add.s32 	%r20, %r19, %r7;
	add.s32 	%r21, %r20, -1;
	add.s32 	%r22, %r18, %r1;
	add.s32 	%r23, %r22, %r7;
	add.s32 	%r24, %r23, %r17;
	shl.b32 	%r25, %r1, 1;
	sub.s32 	%r26, %r22, %r25;
	add.s32 	%r27, %r26, %r7;
	add.s32 	%r28, %r27, %r17;
	add.s32 	%r29, %r17, %r16;
	add.s32 	%r30, %r27, %r1;
	add.s32 	%r31, %r30, %r29;
	shl.b32 	%r32, %r16, 1;
	sub.s32 	%r33, %r29, %r32;
	add.s32 	%r34, %r30, %r33;
	setp.eq.s32 	%p1, %r7, 0;
	selp.b32 	%r35, %r19, %r21, %p1;
	setp.eq.s32 	%p2, %r11, 0;
	selp.b32 	%r36, %r20, %r28, %p2;
	or.pred  	%p3, %p1, %p2;
	setp.eq.s32 	%p5, %r15, 0;
	selp.b32 	%r37, %r20, %r34, %p5;
	add.s32 	%r38, %r1, -1;
	setp.eq.s32 	%p6, %r7, %r38;
	setp.ne.s32 	%p7, %r7, %r38;
	selp.u32 	%r39, 1, 0, %p7;
	add.s32 	%r40, %r20, %r39;
	add.s32 	%r41, %r2, -1;
	setp.eq.s32 	%p8, %r11, %r41;
	selp.b32 	%r42, %r20, %r24, %p8;
	or.pred  	%p9, %p6, %p8;
	add.s32 	%r43, %r3, -1;
	setp.eq.s32 	%p11, %r15, %r43;
	selp.b32 	%r44, %r20, %r31, %p11;
	selp.f64 	%fd4, 0d3FF0000000000000, 0d3FE0000000000000, %p3;
	selp.f64 	%fd5, 0d3FF0000000000000, %fd4, %p9;
	selp.f64 	%fd6, 0d3FF0000000000000, %fd5, %p11;
	selp.f64 	%fd7, 0d3FF0000000000000, %fd6, %p5;
	mul.lo.s32 	%r45, %r16, %r3;
	mul.f64 	%fd8, %fd1, %fd7;
	mul.wide.u32 	%rd7, %r20, 8;
	add.s64 	%rd8, %rd6, %rd7;
	ld.global.f64 	%fd9, [%rd8];
	mul.f64 	%fd10, %fd8, %fd9;
	mul.wide.u32 	%rd9, %r40, 8;
	add.s64 	%rd10, %rd5, %rd9;
	ld.global.f64 	%fd11, [%rd10];
	mul.wide.u32 	%rd11, %r35, 8;
	add.s64 	%rd12, %rd5, %rd11;
	ld.global.f64 	%fd12, [%rd12];
	sub.f64 	%fd13, %fd11, %fd12;
	mul.f64 	%fd14, %fd10, %fd13;
	add.s64 	%rd13, %rd4, %rd7;
	st.global.f64 	[%rd13], %fd14;
	mul.f64 	%fd15, %fd2, %fd7;
	shl.b32 	%r46, %r45, 2;
	add.s32 	%r47, %r20, %r46;
	mul.wide.u32 	%rd14, %r47, 8;
	add.s64 	%rd15, %rd6, %rd14;
	ld.global.f64 	%fd16, [%rd15];
	mul.f64 	%fd17, %fd15, %fd16;
	mul.wide.u32 	%rd16, %r42, 8;
	add.s64 	%rd17, %rd5, %rd16;
	ld.global.f64 	%fd18, [%rd17];
	mul.wide.u32 	%rd18, %r36, 8;
	add.s64 	%rd19, %rd5, %rd18;
	ld.global.f64 	%fd19, [%rd19];
	sub.f64 	%fd20, %fd18, %fd19;
	mul.f64 	%fd21, %fd17, %fd20;
	mad.lo.s32 	%r48, %r45, -3, %r47;
	mul.wide.u32 	%rd20, %r48, 8;
	add.s64 	%rd21, %rd4, %rd20;
	st.global.f64 	[%rd21], %fd21;
	mul.f64 	%fd22, %fd3, %fd7;
	mad.lo.s32 	%r49, %r45, 7, %r48;
	mul.wide.u32 	%rd22, %r49, 8;
	add.s64 	%rd23, %rd6, %rd22;
	ld.global.f64 	%fd23, [%rd23];
	mul.f64 	%fd24, %fd22, %fd23;
	mul.wide.u32 	%rd24, %r44, 8;
	add.s64 	%rd25, %rd5, %rd24;
	ld.global.f64 	%fd25, [%rd25];
	mul.wide.u32 	%rd26, %r37, 8;
	add.s64 	%rd27, %rd5, %rd26;
	ld.global.f64 	%fd26, [%rd27];
	sub.f64 	%fd27, %fd25, %fd26;
	mul.f64 	%fd28, %fd24, %fd27;
	add.s32 	%r50, %r48, %r45;
	mul.wide.u32 	%rd28, %r50, 8;
	add.s64 	%rd29, %rd4, %rd28;
	st.global.f64 	[%rd29], %fd28;
	ret;

}
	// .globl	_Z12RunGK_FirstSPdS_dS_iii
.visible .entry _Z12RunGK_FirstSPdS_dS_iii(
	.param .u64 .ptr .align 1 _Z12RunGK_FirstSPdS_dS_iii_param_0,
	.param .u64 .ptr .align 1 _Z12RunGK_FirstSPdS_dS_iii_param_1,
	.param .f64 _Z12RunGK_FirstSPdS_dS_iii_param_2,
	.param .u64 .ptr .align 1 _Z12RunGK_FirstSPdS_dS_iii_param_3,
	.param .u32 _Z12RunGK_FirstSPdS_dS_iii_param_4,
	.param .u32 _Z12RunGK_FirstSPdS_dS_iii_param_5,
	.param .u32 _Z12RunGK_FirstSPdS_dS_iii_param_6
)
{
	.reg .b32 	%r<17>;
	.reg .b64 	%rd<11>;
	.reg .b64 	%fd<6>;

	ld.param.u64 	%rd1, [_Z12RunGK_FirstSPdS_dS_iii_param_0];
	ld.param.u64 	%rd2, [_Z12RunGK_FirstSPdS_dS_iii_param_1];
	ld.param.f64 	%fd1, [_Z12RunGK_FirstSPdS_dS_iii_param_2];
	ld.param.u64 	%rd3, [_Z12RunGK_FirstSPdS_dS_iii_param_3];
	ld.param.u32 	%r1, [_Z12RunGK_FirstSPdS_dS_iii_param_4];
	ld.param.u32 	%r2, [_Z12RunGK_FirstSPdS_dS_iii_param_5];
	cvta.to.global.u64 	%rd4, %rd1;
	cvta.to.global.u64 	%rd5, %rd3;
	cvta.to.global.u64 	%rd6, %rd2;
	mov.u32 	%r3, %ctaid.x;
	mov.u32 	%r4, %ntid.x;
	mov.u32 	%r5, %tid.x;
	mov.u32 	%r6, %ctaid.y;
	mov.u32 	%r7, %ntid.y;
	mov.u32 	%r8, %tid.y;
	mad.lo.s32 	%r9, %r6, %r7, %r8;
	mov.u32 	%r10, %ctaid.z;
	mov.u32 	%r11, %ntid.z;
	mov.u32 	%r12, %tid.z;
	mad.lo.s32 	%r13, %r10, %r11, %r12;
	mad.lo.s32 	%r14, %r2, %r13, %r9;
	mad.lo.s32 	%r15, %r3, %r4, %r5;
	mad.lo.s32 	%r16, %r14, %r1, %r15;
	mul.wide.u32 	%rd7, %r16, 8;
	add.s64 	%rd8, %rd6, %rd7;
	ld.global.f64 	%fd2, [%rd8];
	add.s64 	%rd9, %rd5, %rd7;
	ld.global.f64 	%fd3, [%rd9];
	mul.f64 	%fd4, %fd1, %fd3;
	sub.f64 	%fd5, %fd2, %fd4;
	add.s64 	%rd10, %rd4, %rd7;
	st.global.f64 	[%rd10], %fd5;
	ret;

}
	// .globl	_Z13RunGK_SecondSPdS_S_dS_iii
.visible .entry _Z13RunGK_SecondSPdS_S_dS_iii(
	.param .u64 .ptr .align 1 _Z13RunGK_SecondSPdS_S_dS_iii_param_0,
	.param .u64 .ptr .align 1 _Z13RunGK_SecondSPdS_S_dS_iii_param_1,
	.param .u64 .ptr .align 1 _Z13RunGK_SecondSPdS_S_dS_iii_param_2,
	.param .f64 _Z13RunGK_SecondSPdS_S_dS_iii_param_3,
	.param .u64 .ptr .align 1 _Z13RunGK_SecondSPdS_S_dS_iii_param_4,
	.param .u32 _Z13RunGK_SecondSPdS_S_dS_iii_param_5,
	.param .u32 _Z13RunGK_SecondSPdS_S_dS_iii_param_6,
	.param .u32 _Z13RunGK_SecondSPdS_S_dS_iii_param_7
)
{
	.reg .b32 	%r<17>;
	.reg .b64 	%rd<14>;
	.reg .b64 	%fd<9>;

	ld.param.u64 	%rd1, [_Z13RunGK_SecondSPdS_S_dS_iii_param_0];
	ld.param.u64 	%rd2, [_Z13RunGK_SecondSPdS_S_dS_iii_param_1];
	ld.param.u64 	%rd3, [_Z13RunGK_SecondSPdS_S_dS_iii_param_2];
	ld.param.f64 	%fd1, [_Z13RunGK_SecondSPdS_S_dS_iii_param_3];
	ld.param.u64 	%rd4, [_Z13RunGK_SecondSPdS_S_dS_iii_param_4];
	ld.param.u32 	%r1, [_Z13RunGK_SecondSPdS_S_dS_iii_param_5];
	ld.param.u32 	%r2, [_Z13RunGK_SecondSPdS_S_dS_iii_param_6];
	cvta.to.global.u64 	%rd5, %rd1;
	cvta.to.global.u64 	%rd6, %rd4;
	cvta.to.global.u64 	%rd7, %rd3;
	cvta.to.global.u64 	%rd8, %rd2;
	mov.u32 	%r3, %ctaid.x;
	mov.u32 	%r4, %ntid.x;
	mov.u32 	%r5, %tid.x;
	mov.u32 	%r6, %ctaid.y;
	mov.u32 	%r7, %ntid.y;
	mov.u32 	%r8, %tid.y;
	mad.lo.s32 	%r9, %r6, %r7, %r8;
	mov.u32 	%r10, %ctaid.z;
	mov.u32 	%r11, %ntid.z;
	mov.u32 	%r12, %tid.z;
	mad.lo.s32 	%r13, %r10, %r11, %r12;
	mad.lo.s32 	%r14, %r2, %r13, %r9;
	mad.lo.s32 	%r15, %r3, %r4, %r5;
	mad.lo.s32 	%r16, %r14, %r1, %r15;
	mul.wide.u32 	%rd9, %r16, 8;
	add.s64 	%rd10, %rd8, %rd9;
	ld.global.f64 	%fd2, [%rd10];
	add.s64 	%rd11, %rd7, %rd9;
	ld.global.f64 	%fd3, [%rd11];
	add.s64 	%rd12, %rd6, %rd9;
	ld.global.f64 	%fd4, [%rd12];
	mul.f64 	%fd5, %fd1, %fd4;
	sub.f64 	%fd6, %fd3, %fd5;
	mul.f64 	%fd7, %fd6, 0d3FD0000000000000;
	fma.rn.f64 	%fd8, %fd2, 0d3FE8000000000000, %fd7;
	add.s64 	%rd13, %rd5, %rd9;
	st.global.f64 	[%rd13], %fd8;
	ret;

}
	// .globl	_Z12RunGK_ThirdSPdS_S_dS_iii
.visible .entry _Z12RunGK_ThirdSPdS_S_dS_iii(
	.param .u64 .ptr .align 1 _Z12RunGK_ThirdSPdS_S_dS_iii_param_0,
	.param .u64 .ptr .align 1 _Z12RunGK_ThirdSPdS_S_dS_iii_param_1,
	.param .u64 .ptr .align 1 _Z12RunGK_ThirdSPdS_S_dS_iii_param_2,
	.param .f64 _Z12RunGK_ThirdSPdS_S_dS_iii_param_3,
	.param .u64 .ptr .align 1 _Z12RunGK_ThirdSPdS_S_dS_iii_param_4,
	.param .u32 _Z12RunGK_ThirdSPdS_S_dS_iii_param_5,
	.param .u32 _Z12RunGK_ThirdSPdS_S_dS_iii_param_6,
	.param .u32 _Z12RunGK_ThirdSPdS_S_dS_iii_param_7
)
{
	.reg .b32 	%r<17>;
	.reg .b64 	%rd<14>;
	.reg .b64 	%fd<9>;

	ld.param.u64 	%rd1, [_Z12RunGK_ThirdSPdS_S_dS_iii_param_0];
	ld.param.u64 	%rd2, [_Z12RunGK_ThirdSPdS_S_dS_iii_param_1];
	ld.param.u64 	%rd3, [_Z12RunGK_ThirdSPdS_S_dS_iii_param_2];
	ld.param.f64 	%fd1, [_Z12RunGK_ThirdSPdS_S_dS_iii_param_3];
	ld.param.u64 	%rd4, [_Z12RunGK_ThirdSPdS_S_dS_iii_param_4];
	ld.param.u32 	%r1, [_Z12RunGK_ThirdSPdS_S_dS_iii_param_5];
	ld.param.u32 	%r2, [_Z12RunGK_ThirdSPdS_S_dS_iii_param_6];
	cvta.to.global.u64 	%rd5, %rd1;
	cvta.to.global.u64 	%rd6, %rd4;
	cvta.to.global.u64 	%rd7, %rd3;
	cvta.to.global.u64 	%rd8, %rd2;
	mov.u32 	%r3, %ctaid.x;
	mov.u32 	%r4, %ntid.x;
	mov.u32 	%r5, %tid.x;
	mov.u32 	%r6, %ctaid.y;
	mov.u32 	%r7, %ntid.y;
	mov.u32 	%r8, %tid.y;
	mad.lo.s32 	%r9, %r6, %r7, %r8;
	mov.u32 	%r10, %ctaid.z;
	mov.u32 	%r11, %ntid.z;
	mov.u32 	%r12, %tid.z;
	mad.lo.s32 	%r13, %r10, %r11, %r12;
	mad.lo.s32 	%r14, %r2, %r13, %r9;
	mad.lo.s32 	%r15, %r3, %r4, %r5;
	mad.lo.s32 	%r16, %r14, %r1, %r15;
	mul.wide.u32 	%rd9, %r16, 8;
	add.s64 	%rd10, %rd8, %rd9;
	ld.global.f64 	%fd2, [%rd10];
	add.s64 	%rd11, %rd7, %rd9;
	ld.global.f64 	%fd3, [%rd11];
	add.s64 	%rd12, %rd6, %rd9;
	ld.global.f64 	%fd4, [%rd12];
	mul.f64 	%fd5, %fd1, %fd4;
	sub.f64 	%fd6, %fd3, %fd5;
	fma.rn.f64 	%fd7, %fd6, 0d4000000000000000, %fd2;
	div.rn.f64 	%fd8, %fd7, 0d4008000000000000;
	add.s64 	%rd13, %rd5, %rd9;
	st.global.f64 	[%rd13], %fd8;
	ret;

}
	// .globl	_Z9copyLSGasPdPKdS1_iii
.visible .entry _Z9copyLSGasPdPKdS1_iii(
	.param .u64 .ptr .align 1 _Z9copyLSGasPdPKdS1_iii_param_0,
	.param .u64 .ptr .align 1 _Z9copyLSGasPdPKdS1_iii_param_1,
	.param .u64 .ptr .align 1 _Z9copyLSGasPdPKdS1_iii_param_2,
	.param .u32 _Z9copyLSGasPdPKdS1_iii_param_3,
	.param .u32 _Z9copyLSGasPdPKdS1_iii_param_4,
	.param .u32 _Z9copyLSGasPdPKdS1_iii_param_5
)
{
	.reg .pred 	%p<2>;
	.reg .b32 	%r<17>;
	.reg .b64 	%rd<12>;
	.reg .b64 	%fd<6>;

	ld.param.u64 	%rd3, [_Z9copyLSGasPdPKdS1_iii_param_0];
	ld.param.u64 	%rd2, [_Z9copyLSGasPdPKdS1_iii_param_1];
	ld.param.u64 	%rd4, [_Z9copyLSGasPdPKdS1_iii_param_2];
	ld.param.u32 	%r2, [_Z9copyLSGasPdPKdS1_iii_param_3];
	ld.param.u32 	%r3, [_Z9copyLSGasPdPKdS1_iii_param_4];
	cvta.to.global.u64 	%rd5, %rd3;
	cvta.to.global.u64 	%rd6, %rd4;
	mov.u32 	%r4, %ctaid.x;
	mov.u32 	%r5, %ntid.x;
	mov.u32 	%r6, %tid.x;
	mov.u32 	%r7, %ctaid.y;
	mov.u32 	%r8, %ntid.y;
	mov.u32 	%r9, %tid.y;
	mad.lo.s32 	%r10, %r7, %r8, %r9;
	mov.u32 	%r11, %ctaid.z;
	mov.u32 	%r12, %ntid.z;
	mov.u32 	%r13, %tid.z;
	mad.lo.s32 	%r14, %r11, %r12, %r13;
	mad.lo.s32 	%r15, %r3, %r14, %r10;
	mad.lo.s32 	%r16, %r4, %r5, %r6;
	mad.lo.s32 	%r1, %r15, %r2, %r16;
	mul.wide.u32 	%rd7, %r1, 8;
	add.s64 	%rd8, %rd6, %rd7;
	ld.global.f64 	%fd4, [%rd8];
	setp.leu.f64 	%p1, %fd4, 0d0000000000000000;
	add.s64 	%rd1, %rd5, %rd7;
	@%p1 bra 	$L__BB5_2;
	cvta.to.global.u64 	%rd9, %rd2;
	add.s64 	%rd11, %rd9, %rd7;
	ld.global.f64 	%fd5, [%rd11];
	bra.uni 	$L__BB5_3;
$L__BB5_2:
	ld.global.f64 	%fd5, [%rd1];
$L__BB5_3:
	st.global.f64 	[%rd1], %fd5;
	ret;

}
	// .globl	_Z12copyLSLiquidPdPKdS1_iiii
.visible .entry _Z12copyLSLiquidPdPKdS1_iiii(
	.param .u64 .ptr .align 1 _Z12copyLSLiquidPdPKdS1_iiii_param_0,
	.param .u64 .ptr .align 1 _Z12copyLSLiquidPdPKdS1_iiii_param_1,
	.param .u64 .ptr .align 1 _Z12copyLSLiquidPdPKdS1_iiii_param_2,
	.param .u32 _Z12copyLSLiquidPdPKdS1_iiii_param_3,
	.param .u32 _Z12copyLSLiquidPdPKdS1_iiii_param_4,
	.param .u32 _Z12copyLSLiquidPdPKdS1_iiii_param_5,
	.param .u32 _Z12copyLSLiquidPdPKdS1_iiii_param_6
)
{
	.reg .pred 	%p<2>;
	.reg .b32 	%r<22>;
	.reg .b64 	%rd<13>;
	.reg .b64 	%fd<6>;

	ld.param.u64 	%rd3, [_Z12copyLSLiquidPdPKdS1_iiii_param_0];
	ld.param.u64 	%rd2, [_Z12copyLSLiquidPdPKdS1_iiii_param_1];
	ld.param.u64 	%rd4, [_Z12copyLSLiquidPdPKdS1_iiii_param_2];
	ld.param.u32 	%r2, [_Z12copyLSLiquidPdPKdS1_iiii_param_3];
	ld.param.u32 	%r3, [_Z12copyLSLiquidPdPKdS1_iiii_param_4];
	ld.param.u32 	%r4, [_Z12copyLSLiquidPdPKdS1_iiii_param_5];
	ld.param.u32 	%r5, [_Z12copyLSLiquidPdPKdS1_iiii_param_6];
	cvta.to.global.u64 	%rd5, %rd3;
	cvta.to.global.u64 	%rd6, %rd4;
	mov.u32 	%r6, %ctaid.x;
	mov.u32 	%r7, %ntid.x;
	mov.u32 	%r8, %tid.x;
	mov.u32 	%r9, %ctaid.y;
	mov.u32 	%r10, %ntid.y;
	mov.u32 	%r11, %tid.y;
	mad.lo.s32 	%r12, %r9, %r10, %r11;
	mov.u32 	%r13, %ctaid.z;
	mov.u32 	%r14, %ntid.z;
	mov.u32 	%r15, %tid.z;
	mad.lo.s32 	%r16, %r13, %r14, %r15;
	mad.lo.s32 	%r17, %r3, %r16, %r12;
	mad.lo.s32 	%r18, %r6, %r7, %r8;
	mad.lo.s32 	%r1, %r17, %r2, %r18;
	mul.lo.s32 	%r19, %r3, %r2;
	mul.lo.s32 	%r20, %r19, %r4;
	mul.wide.u32 	%rd7, %r1, 8;
	add.s64 	%rd8, %rd6, %rd7;
	ld.global.f64 	%fd4, [%rd8];
	setp.geu.f64 	%p1, %fd4, 0d0000000000000000;
	mad.lo.s32 	%r21, %r5, %r20, %r1;
	mul.wide.u32 	%rd9, %r21, 8;
	add.s64 	%rd1, %rd5, %rd9;
	@%p1 bra 	$L__BB6_2;
	cvta.to.global.u64 	%rd10, %rd2;
	add.s64 	%rd12, %rd10, %rd7;
	ld.global.f64 	%fd5, [%rd12];
	bra.uni 	$L__BB6_3;
$L__BB6_2:
	ld.global.f64 	%fd5, [%rd1];
$L__BB6_3:
	st.global.f64 	[%rd1], %fd5;
	ret;

}


// ===== COMPILED SASS (sm_100) =====

	.target	sm_100

	.elftype	@"ET_EXEC"


//--------------------- .note.nv.tkinfo           --------------------------
	.section	.note.nv.tkinfo,"",@"SHT_NOTE"
	.sectionflags	@"SHF_NOTE_NV_TKINFO"
	.tkinfo
        /*0018*/ 	.word	0x00000002
        /*0030*/ 	.string	""
        /*0030*/ 	.string	"ptxas"
        /*0030*/ 	.string	"Cuda compilation tools, release 13.0, V13.0.88"
        /*0030*/ 	.string	"Build cuda_13.0.r13.0/compiler.36424714_0"
        /*0030*/ 	.string	"-arch sm_100 -m 64 "



//--------------------- .note.nv.cuinfo           --------------------------
	.section	.note.nv.cuinfo,"",@"SHT_NOTE"
	.sectionflags	@"SHF_NOTE_NV_CUINFO"
        /*0018*/ 	.short	0x0002
        /*001a*/ 	.short	0x0064
        /*001c*/ 	.short	0x0082
	.zero		2


//--------------------- .nv.info                  --------------------------
	.section	.nv.info,"",@"SHT_CUDA_INFO"
	.align	4


	//----- nvinfo : EIATTR_REGCOUNT
	.align		4
        /*0000*/ 	.byte	0x04, 0x2f
        /*0002*/ 	.short	(.L_1 - .L_0)
	.align		4
.L_0:
        /*0004*/ 	.word	index@(_Z14extrapolKernelPdPKdS1_S1_S1_dddjjji)
        /*0008*/ 	.word	0x00000020


	//----- nvinfo : EIATTR_FRAME_SIZE
	.align		4
.L_1:
        /*000c*/ 	.byte	0x04, 0x11
        /*000e*/ 	.short	(.L_3 - .L_2)
	.align		4
.L_2:
        /*0010*/ 	.word	index@(_Z14extrapolKernelPdPKdS1_S1_S1_dddjjji)
        /*0014*/ 	.word	0x00000000


	//----- nvinfo : EIATTR_REGCOUNT
	.align		4
.L_3:
        /*0018*/ 	.byte	0x04, 0x2f
        /*001a*/ 	.short	(.L_5 - .L_4)
	.align		4
.L_4:
        /*001c*/ 	.word	index@(_Z16DevFirstOrder_LSPdPKdS1_dddjjj)
        /*0020*/ 	.word	0x00000020


	//----- nvinfo : EIATTR_FRAME_SIZE
	.align		4
.L_5:
        /*0024*/ 	.byte	0x04, 0x11
        /*0026*/ 	.short	(.L_7 - .L_6)
	.align		4
.L_6:
        /*0028*/ 	.word	index@(_Z16DevFirstOrder_LSPdPKdS1_dddjjj)
        /*002c*/ 	.word	0x00000000


	//----- nvinfo : EIATTR_REGCOUNT
	.align		4
.L_7:
        /*0030*/ 	.byte	0x04, 0x2f
        /*0032*/ 	.short	(.L_9 - .L_8)
	.align		4
.L_8:
        /*0034*/ 	.word	index@(_Z12RunGK_FirstSPdS_dS_iii)
        /*0038*/ 	.word	0x0000000e


	//----- nvinfo : EIATTR_FRAME_SIZE
	.align		4
.L_9:
        /*003c*/ 	.byte	0x04, 0x11
        /*003e*/ 	.short	(.L_11 - .L_10)
	.align		4
.L_10:
        /*0040*/ 	.word	index@(_Z12RunGK_FirstSPdS_dS_iii)
        /*0044*/ 	.word	0x00000000


	//----- nvinfo : EIATTR_REGCOUNT
	.align		4
.L_11:
        /*0048*/ 	.byte	0x04, 0x2f
        /*004a*/ 	.short	(.L_13 - .L_12)
	.align		4
.L_12:
        /*004c*/ 	.word	index@(_Z13RunGK_SecondSPdS_S_dS_iii)
        /*0050*/ 	.word	0x00000010


	//----- nvinfo : EIATTR_FRAME_SIZE
	.align		4
.L_13:
        /*0054*/ 	.byte	0x04, 0x11
        /*0056*/ 	.short	(.L_15 - .L_14)
	.align		4
.L_14:
        /*0058*/ 	.word	index@(_Z13RunGK_SecondSPdS_S_dS_iii)
        /*005c*/ 	.word	0x00000000


	//----- nvinfo : EIATTR_REGCOUNT
	.align		4
.L_15:
        /*0060*/ 	.byte	0x04, 0x2f
        /*0062*/ 	.short	(.L_17 - .L_16)
	.align		4
.L_16:
        /*0064*/ 	.word	index@(_Z12RunGK_ThirdSPdS_S_dS_iii)
        /*0068*/ 	.word	0x00000017


	//----- nvinfo : EIATTR_FRAME_SIZE
	.align		4
.L_17:
        /*006c*/ 	.byte	0x04, 0x11
        /*006e*/ 	.short	(.L_19 - .L_18)
	.align		4
.L_18:
        /*0070*/ 	.word	index@($__internal_0_$__cuda_sm20_div_rn_f64_full)
        /*0074*/ 	.word	0x00000000


	//----- nvinfo : EIATTR_FRAME_SIZE
	.align		4
.L_19:
        /*0078*/ 	.byte	0x04, 0x11
        /*007a*/ 	.short	(.L_21 - .L_20)
	.align		4
.L_20:
        /*007c*/ 	.word	index@(_Z12RunGK_ThirdSPdS_S_dS_iii)
        /*0080*/ 	.word	0x00000000


	//----- nvinfo : EIATTR_REGCOUNT
	.align		4
.L_21:
        /*0084*/ 	.byte	0x04, 0x2f
        /*0086*/ 	.short	(.L_23 - .L_22)
	.align		4
.L_22:
        /*0088*/ 	.word	index@(_Z9copyLSGasPdPKdS1_iii)
        /*008c*/ 	.word	0x0000000e


	//----- nvinfo : EIATTR_FRAME_SIZE
	.align		4
.L_23:
        /*0090*/ 	.byte	0x04, 0x11
        /*0092*/ 	.short	(.L_25 - .L_24)
	.align		4
.L_24:
        /*0094*/ 	.word	index@(_Z9copyLSGasPdPKdS1_iii)
        /*0098*/ 	.word	0x00000000


	//----- nvinfo : EIATTR_REGCOUNT
	.align		4
.L_25:
        /*009c*/ 	.byte	0x04, 0x2f
        /*009e*/ 	.short	(.L_27 - .L_26)
	.align		4
.L_26:
        /*00a0*/ 	.word	index@(_Z12copyLSLiquidPdPKdS1_iiii)
        /*00a4*/ 	.word	0x00000010


	//----- nvinfo : EIATTR_FRAME_SIZE
	.align		4
.L_27:
        /*00a8*/ 	.byte	0x04, 0x11
        /*00aa*/ 	.short	(.L_29 - .L_28)
	.align		4
.L_28:
        /*00ac*/ 	.word	index@(_Z12copyLSLiquidPdPKdS1_iiii)
        /*00b0*/ 	.word	0x00000000


	//----- nvinfo : EIATTR_MIN_STACK_SIZE
	.align		4
.L_29:
        /*00b4*/ 	.byte	0x04, 0x12
        /*00b6*/ 	.short	(.L_31 - .L_30)
	.align		4
.L_30:
        /*00b8*/ 	.word	index@(_Z12copyLSLiquidPdPKdS1_iiii)
        /*00bc*/ 	.word	0x00000000


	//----- nvinfo : EIATTR_MIN_STACK_SIZE
	.align		4
.L_31:
        /*00c0*/ 	.byte	0x04, 0x12
        /*00c2*/ 	.short	(.L_33 - .L_32)
	.align		4
.L_32:
        /*00c4*/ 	.word	index@(_Z9copyLSGasPdPKdS1_iii)
        /*00c8*/ 	.word	0x00000000


	//----- nvinfo : EIATTR_MIN_STACK_SIZE
	.align		4
.L_33:
        /*00cc*/ 	.byte	0x04, 0x12
        /*00ce*/ 	.short	(.L_35 - .L_34)
	.align		4
.L_34:
        /*00d0*/ 	.word	index@(_Z12RunGK_ThirdSPdS_S_dS_iii)
        /*00d4*/ 	.word	0x00000000


	//----- nvinfo : EIATTR_MIN_STACK_SIZE
	.align		4
.L_35:
        /*00d8*/ 	.byte	0x04, 0x12
        /*00da*/ 	.short	(.L_37 - .L_36)
	.align		4
.L_36:
        /*00dc*/ 	.word	index@(_Z13RunGK_SecondSPdS_S_dS_iii)
        /*00e0*/ 	.word	0x00000000


	//----- nvinfo : EIATTR_MIN_STACK_SIZE
	.align		4
.L_37:
        /*00e4*/ 	.byte	0x04, 0x12
        /*00e6*/ 	.short	(.L_39 - .L_38)
	.align		4
.L_38:
        /*00e8*/ 	.word	index@(_Z12RunGK_FirstSPdS_dS_iii)
        /*00ec*/ 	.word	0x00000000


	//----- nvinfo : EIATTR_MIN_STACK_SIZE
	.align		4
.L_39:
        /*00f0*/ 	.byte	0x04, 0x12
        /*00f2*/ 	.short	(.L_41 - .L_40)
	.align		4
.L_40:
        /*00f4*/ 	.word	index@(_Z16DevFirstOrder_LSPdPKdS1_dddjjj)
        /*00f8*/ 	.word	0x00000000


	//----- nvinfo : EIATTR_MIN_STACK_SIZE
	.align		4
.L_41:
        /*00fc*/ 	.byte	0x04, 0x12
        /*00fe*/ 	.short	(.L_43 - .L_42)
	.align		4
.L_42:
        /*0100*/ 	.word	index@(_Z14extrapolKernelPdPKdS1_S1_S1_dddjjji)
        /*0104*/ 	.word	0x00000000
.L_43:


//--------------------- .nv.compat                --------------------------
	.section	.nv.compat,"",@"SHT_CUDA_COMPAT_INFO"
	.align	4
        /*0000*/ 	.byte	0x02, 0x09, 0x00, 0x00, 0x02, 0x02, 0x01, 0x00, 0x02, 0x05, 0x05, 0x00, 0x03, 0x07, 0x01, 0x01
        /*0010*/ 	.byte	0x02, 0x03, 0x00, 0x00, 0x02, 0x06, 0x01, 0x00, 0x04, 0x0b, 0x08, 0x00, 0x01, 0x00, 0x00, 0x00
        /*0020*/ 	.byte	0x00, 0x00, 0x00, 0x00


//--------------------- .nv.info._Z12copyLSLiquidPdPKdS1_iiii --------------------------
	.section	.nv.info._Z12copyLSLiquidPdPKdS1_iiii,"",@"SHT_CUDA_INFO"
	.sectionflags	@""
	.align	4


	//----- nvinfo : EIATTR_CUDA_API_VERSION
	.align		4
        /*0000*/ 	.byte	0x04, 0x37
        /*0002*/ 	.short	(.L_45 - .L_44)
.L_44:
        /*0004*/ 	.word	0x00000082


	//----- nvinfo : EIATTR_KPARAM_INFO
	.align		4
.L_45:
        /*0008*/ 	.byte	0x04, 0x17
        /*000a*/ 	.short	(.L_47 - .L_46)
.L_46:
        /*000c*/ 	.word	0x00000000
        /*0010*/ 	.short	0x0006
        /*0012*/ 	.short	0x0024
        /*0014*/ 	.byte	0x00, 0xf0, 0x11, 0x00


	//----- nvinfo : EIATTR_KPARAM_INFO
	.align		4
.L_47:
        /*0018*/ 	.byte	0x04, 0x17
        /*001a*/ 	.short	(.L_49 - .L_48)
.L_48:
        /*001c*/ 	.word	0x00000000
        /*0020*/ 	.short	0x0005
        /*0022*/ 	.short	0x0020
        /*0024*/ 	.byte	0x00, 0xf0, 0x11, 0x00


	//----- nvinfo : EIATTR_KPARAM_INFO
	.align		4
.L_49:
        /*0028*/ 	.byte	0x04, 0x17
        /*002a*/ 	.short	(.L_51 - .L_50)
.L_50:
        /*002c*/ 	.word	0x00000000
        /*0030*/ 	.short	0x0004
        /*0032*/ 	.short	0x001c
        /*0034*/ 	.byte	0x00, 0xf0, 0x11, 0x00


	//----- nvinfo : EIATTR_KPARAM_INFO
	.align		4
.L_51:
        /*0038*/ 	.byte	0x04, 0x17
        /*003a*/ 	.short	(.L_53 - .L_52)
.L_52:
        /*003c*/ 	.word	0x00000000
        /*0040*/ 	.short	0x0003
        /*0042*/ 	.short	0x0018
        /*0044*/ 	.byte	0x00, 0xf0, 0x11, 0x00


	//----- nvinfo : EIATTR_KPARAM_INFO
	.align		4
.L_53:
        /*0048*/ 	.byte	0x04, 0x17
        /*004a*/ 	.short	(.L_55 - .L_54)
.L_54:
        /*004c*/ 	.word	0x00000000
        /*0050*/ 	.short	0x0002
        /*0052*/ 	.short	0x0010
        /*0054*/ 	.byte	0x00, 0xf5, 0x21, 0x00


	//----- nvinfo : EIATTR_KPARAM_INFO
	.align		4
.L_55:
        /*0058*/ 	.byte	0x04, 0x17
        /*005a*/ 	.short	(.L_57 - .L_56)
.L_56:
        /*005c*/ 	.word	0x00000000
        /*0060*/ 	.short	0x0001
        /*0062*/ 	.short	0x0008
        /*0064*/ 	.byte	0x00, 0xf5, 0x21, 0x00


	//----- nvinfo : EIATTR_KPARAM_INFO
	.align		4
.L_57:
        /*0068*/ 	.byte	0x04, 0x17
        /*006a*/ 	.short	(.L_59 - .L_58)
.L_58:
        /*006c*/ 	.word	0x00000000
        /*0070*/ 	.short	0x0000
        /*0072*/ 	.short	0x0000
        /*0074*/ 	.byte	0x00, 0xf5, 0x21, 0x00


	//----- nvinfo : EIATTR_SPARSE_MMA_MASK
	.align		4
.L_59:
        /*0078*/ 	.byte	0x03, 0x50
        /*007a*/ 	.short	0x0000


	//----- nvinfo : EIATTR_MAXREG_COUNT
	.align		4
        /*007c*/ 	.byte	0x03, 0x1b
        /*007e*/ 	.short	0x00ff


	//----- nvinfo : EIATTR_MERCURY_ISA_VERSION
	.align		4
        /*0080*/ 	.byte	0x03, 0x5f
        /*0082*/ 	.short	0x0101


	//----- nvinfo : EIATTR_VRC_CTA_INIT_COUNT
	.align		4
        /*0084*/ 	.byte	0x02, 0x4a
	.zero		1
	.zero		1


	//----- nvinfo : EIATTR_EXIT_INSTR_OFFSETS
	.align		4
        /*0088*/ 	.byte	0x04, 0x1c
        /*008a*/ 	.short	(.L_61 - .L_60)


	//   ....[0]....
.L_60:
        /*008c*/ 	.word	0x00000200


	//----- nvinfo : EIATTR_CBANK_PARAM_SIZE
	.align		4
.L_61:
        /*0090*/ 	.byte	0x03, 0x19
        /*0092*/ 	.short	0x0028


	//----- nvinfo : EIATTR_PARAM_CBANK
	.align		4
        /*0094*/ 	.byte	0x04, 0x0a
        /*0096*/ 	.short	(.L_63 - .L_62)
	.align		4
.L_62:
        /*0098*/ 	.word	index@(.nv.constant0._Z12copyLSLiquidPdPKdS1_iiii)
        /*009c*/ 	.short	0x0380
        /*009e*/ 	.short	0x0028


	//----- nvinfo : EIATTR_SW_WAR
	.align		4
.L_63:
        /*00a0*/ 	.byte	0x04, 0x36
        /*00a2*/ 	.short	(.L_65 - .L_64)
.L_64:
        /*00a4*/ 	.word	0x00000008
.L_65:


//--------------------- .nv.info._Z9copyLSGasPdPKdS1_iii --------------------------
	.section	.nv.info._Z9copyLSGasPdPKdS1_iii,"",@"SHT_CUDA_INFO"
	.sectionflags	@""
	.align	4


	//----- nvinfo : EIATTR_CUDA_API_VERSION
	.align		4
        /*0000*/ 	.byte	0x04, 0x37
        /*0002*/ 	.short	(.L_67 - .L_66)
.L_66:
        /*0004*/ 	.word	0x00000082


	//----- nvinfo : EIATTR_KPARAM_INFO
	.align		4
.L_67:
        /*0008*/ 	.byte	0x04, 0x17
        /*000a*/ 	.short	(.L_69 - .L_68)
.L_68:
        /*000c*/ 	.word	0x00000000
        /*0010*/ 	.short	0x0005
        /*0012*/ 	.short	0x0020
        /*0014*/ 	.byte	0x00, 0xf0, 0x11, 0x00


	//----- nvinfo : EIATTR_KPARAM_INFO
	.align		4
.L_69:
        /*0018*/ 	.byte	0x04, 0x17
        /*001a*/ 	.short	(.L_71 - .L_70)
.L_70:
        /*001c*/ 	.word	0x00000000
        /*0020*/ 	.short	0x0004
        /*0022*/ 	.short	0x001c
        /*0024*/ 	.byte	0x00, 0xf0, 0x11, 0x00


	//----- nvinfo : EIATTR_KPARAM_INFO
	.align		4
.L_71:
        /*0028*/ 	.byte	0x04, 0x17
        /*002a*/ 	.short	(.L_73 - .L_72)
.L_72:
        /*002c*/ 	.word	0x00000000
        /*0030*/ 	.short	0x0003
        /*0032*/ 	.short	0x0018
        /*0034*/ 	.byte	0x00, 0xf0, 0x11, 0x00


	//----- nvinfo : EIATTR_KPARAM_INFO
	.align		4
.L_73:
        /*0038*/ 	.byte	0x04, 0x17
        /*003a*/ 	.short	(.L_75 - .L_74)
.L_74:
        /*003c*/ 	.word	0x00000000
        /*0040*/ 	.short	0x0002
        /*0042*/ 	.short	0x0010
        /*0044*/ 	.byte	0x00, 0xf5, 0x21, 0x00


	//----- nvinfo : EIATTR_KPARAM_INFO
	.align		4
.L_75:
        /*0048*/ 	.byte	0x04, 0x17
        /*004a*/ 	.short	(.L_77 - .L_76)
.L_76:
        /*004c*/ 	.word	0x00000000
        /*0050*/ 	.short	0x0001
        /*0052*/ 	.short	0x0008
        /*0054*/ 	.byte	0x00, 0xf5, 0x21, 0x00


	//----- nvinfo : EIATTR_KPARAM_INFO
	.align		4
.L_77:
        /*0058*/ 	.byte	0x04, 0x17
        /*005a*/ 	.short	(.L_79 - .L_78)
.L_78:
        /*005c*/ 	.word	0x00000000
        /*0060*/ 	.short	0x0000
        /*0062*/ 	.short	0x0000
        /*0064*/ 	.byte	0x00, 0xf5, 0x21, 0x00


	//----- nvinfo : EIATTR_SPARSE_MMA_MASK
	.align		4
.L_79:
        /*0068*/ 	.byte	0x03, 0x50
        /*006a*/ 	.short	0x0000


	//----- nvinfo : EIATTR_MAXREG_COUNT
	.align		4
        /*006c*/ 	.byte	0x03, 0x1b
        /*006e*/ 	.short	0x00ff


	//----- nvinfo : EIATTR_MERCURY_ISA_VERSION
	.align		4
        /*0070*/ 	.byte	0x03, 0x5f
        /*0072*/ 	.short	0x0101


	//----- nvinfo : EIATTR_VRC_CTA_INIT_COUNT
	.align		4
        /*0074*/ 	.byte	0x02, 0x4a
	.zero		1
	.zero		1


	//----- nvinfo : EIATTR_EXIT_INSTR_OFFSETS
	.align		4
        /*0078*/ 	.byte	0x04, 0x1c
        /*007a*/ 	.short	(.L_81 - .L_80)


	//   ....[0]....
.L_80:
        /*007c*/ 	.word	0x000001c0


	//----- nvinfo : EIATTR_CBANK_PARAM_SIZE
	.align		4
.L_81:
        /*0080*/ 	.byte	0x03, 0x19
        /*0082*/ 	.short	0x0024


	//----- nvinfo : EIATTR_PARAM_CBANK
	.align		4
        /*0084*/ 	.byte	0x04, 0x0a
        /*0086*/ 	.short	(.L_83 - .L_82)
	.align		4
.L_82:
        /*0088*/ 	.word	index@(.nv.constant0._Z9copyLSGasPdPKdS1_iii)
        /*008c*/ 	.short	0x0380
        /*008e*/ 	.short	0x0024


	//----- nvinfo : EIATTR_SW_WAR
	.align		4
.L_83:
        /*0090*/ 	.byte	0x04, 0x36
        /*0092*/ 	.short	(.L_85 - .L_84)
.L_84:
        /*0094*/ 	.word	0x00000008
.L_85:


//--------------------- .nv.info._Z12RunGK_ThirdSPdS_S_dS_iii --------------------------
	.section	.nv.info._Z12RunGK_ThirdSPdS_S_dS_iii,"",@"SHT_CUDA_INFO"
	.sectionflags	@""
	.align	4


	//----- nvinfo : EIATTR_CUDA_API_VERSION
	.align		4
        /*0000*/ 	.byte	0x04, 0x37
        /*0002*/ 	.short	(.L_87 - .L_86)
.L_86:
        /*0004*/ 	.word	0x00000082


	//----- nvinfo : EIATTR_KPARAM_INFO
	.align		4
.L_87:
        /*0008*/ 	.byte	0x04, 0x17
        /*000a*/ 	.short	(.L_89 - .L_88)
.L_88:
        /*000c*/ 	.word	0x00000000
        /*0010*/ 	.short	0x0007
        /*0012*/ 	.short	0x0030
        /*0014*/ 	.byte	0x00, 0xf0, 0x11, 0x00


	//----- nvinfo : EIATTR_KPARAM_INFO
	.align		4
.L_89:
        /*0018*/ 	.byte	0x04, 0x17
        /*001a*/ 	.short	(.L_91 - .L_90)
.L_90:
        /*001c*/ 	.word	0x00000000
        /*0020*/ 	.short	0x0006
        /*0022*/ 	.short	0x002c
        /*0024*/ 	.byte	0x00, 0xf0, 0x11, 0x00


	//----- nvinfo : EIATTR_KPARAM_INFO
	.align		4
.L_91:
        /*0028*/ 	.byte	0x04, 0x17
        /*002a*/ 	.short	(.L_93 - .L_92)
.L_92:
        /*002c*/ 	.word	0x00000000
        /*0030*/ 	.short	0x0005
        /*0032*/ 	.short	0x0028
        /*0034*/ 	.byte	0x00, 0xf0, 0x11, 0x00


	//----- nvinfo : EIATTR_KPARAM_INFO
	.align		4
.L_93:
        /*0038*/ 	.byte	0x04, 0x17
        /*003a*/ 	.short	(.L_95 - .L_94)
.L_94:
        /*003c*/ 	.word	0x00000000
        /*0040*/ 	.short	0x0004
        /*0042*/ 	.short	0x0020
        /*0044*/ 	.byte	0x00, 0xf5, 0x21, 0x00


	//----- nvinfo : EIATTR_KPARAM_INFO
	.align		4
.L_95:
        /*0048*/ 	.byte	0x04, 0x17
        /*004a*/ 	.short	(.L_97 - .L_96)
.L_96:
        /*004c*/ 	.word	0x00000000
        /*0050*/ 	.short	0x0003
        /*0052*/ 	.short	0x0018
        /*0054*/ 	.byte	0x00, 0xf0, 0x21, 0x00


	//----- nvinfo : EIATTR_KPARAM_INFO
	.align		4
.L_97:
        /*0058*/ 	.byte	0x04, 0x17
        /*005a*/ 	.short	(.L_99 - .L_98)
.L_98:
        /*005c*/ 	.word	0x00000000
        /*0060*/ 	.short	0x0002
        /*0062*/ 	.short	0x0010
        /*0064*/ 	.byte	0x00, 0xf5, 0x21, 0x00


	//----- nvinfo : EIATTR_KPARAM_INFO
	.align		4
.L_99:
        /*0068*/ 	.byte	0x04, 0x17
        /*006a*/ 	.short	(.L_101 - .L_100)
.L_100:
        /*006c*/ 	.word	0x00000000
        /*0070*/ 	.short	0x0001
        /*0072*/ 	.short	0x0008
        /*0074*/ 	.byte	0x00, 0xf5, 0x21, 0x00


	//----- nvinfo : EIATTR_KPARAM_INFO
	.align		4
.L_101:
        /*0078*/ 	.byte	0x04, 0x17
        /*007a*/ 	.short	(.L_103 - .L_102)
.L_102:
        /*007c*/ 	.word	0x00000000
        /*0080*/ 	.short	0x0000
        /*0082*/ 	.short	0x0000
        /*0084*/ 	.byte	0x00, 0xf5, 0x21, 0x00


	//----- nvinfo : EIATTR_SPARSE_MMA_MASK
	.align		4
.L_103:
        /*0088*/ 	.byte	0x03, 0x50
        /*008a*/ 	.short	0x0000


	//----- nvinfo : EIATTR_MAXREG_COUNT
	.align		4
        /*008c*/ 	.byte	0x03, 0x1b
        /*008e*/ 	.short	0x00ff


	//----- nvinfo : EIATTR_MERCURY_ISA_VERSION
	.align		4
        /*0090*/ 	.byte	0x03, 0x5f
        /*0092*/ 	.short	0x0101


	//----- nvinfo : EIATTR_VRC_CTA_INIT_COUNT
	.align		4
        /*0094*/ 	.byte	0x02, 0x4a
	.zero		1
	.zero		1


	//----- nvinfo : EIATTR_EXIT_INSTR_OFFSETS
	.align		4
        /*0098*/ 	.byte	0x04, 0x1c
        /*009a*/ 	.short	(.L_105 - .L_104)


	//   ....[0]....
.L_104:
        /*009c*/ 	.word	0x00000340


	//----- nvinfo : EIATTR_CRS_STACK_SIZE
	.align		4
.L_105:
        /*00a0*/ 	.byte	0x04, 0x1e
        /*00a2*/ 	.short	(.L_107 - .L_106)
.L_106:
        /*00a4*/ 	.word	0x00000000


	//----- nvinfo : EIATTR_CBANK_PARAM_SIZE
	.align		4
.L_107:
        /*00a8*/ 	.byte	0x03, 0x19
        /*00aa*/ 	.short	0x0034


	//----- nvinfo : EIATTR_PARAM_CBANK
	.align		4
        /*00ac*/ 	.byte	0x04, 0x0a
        /*00ae*/ 	.short	(.L_109 - .L_108)
	.align		4
.L_108:
        /*00b0*/ 	.word	index@(.nv.constant0._Z12RunGK_ThirdSPdS_S_dS_iii)
        /*00b4*/ 	.short	0x0380
        /*00b6*/ 	.short	0x0034


	//----- nvinfo : EIATTR_SW_WAR
	.align		4
.L_109:
        /*00b8*/ 	.byte	0x04, 0x36
        /*00ba*/ 	.short	(.L_111 - .L_110)
.L_110:
        /*00bc*/ 	.word	0x00000008
.L_111:


//--------------------- .nv.info._Z13RunGK_SecondSPdS_S_dS_iii --------------------------
	.section	.nv.info._Z13RunGK_SecondSPdS_S_dS_iii,"",@"SHT_CUDA_INFO"
	.sectionflags	@""
	.align	4


	//----- nvinfo : EIATTR_CUDA_API_VERSION
	.align		4
        /*0000*/ 	.byte	0x04, 0x37
        /*0002*/ 	.short	(.L_113 - .L_112)
.L_112:
        /*0004*/ 	.word	0x00000082


	//----- nvinfo : EIATTR_KPARAM_INFO
	.align		4
.L_113:
        /*0008*/ 	.byte	0x04, 0x17
        /*000a*/ 	.short	(.L_115 - .L_114)
.L_114:
        /*000c*/ 	.word	0x00000000
        /*0010*/ 	.short	0x0007
        /*0012*/ 	.short	0x0030
        /*0014*/ 	.byte	0x00, 0xf0, 0x11, 0x00


	//----- nvinfo : EIATTR_KPARAM_INFO
	.align		4
.L_115:
        /*0018*/ 	.byte	0x04, 0x17
        /*001a*/ 	.short	(.L_117 - .L_116)
.L_116:
        /*001c*/ 	.word	0x00000000
        /*0020*/ 	.short	0x0006
        /*0022*/ 	.short	0x002c
        /*0024*/ 	.byte	0x00, 0xf0, 0x11, 0x00


	//----- nvinfo : EIATTR_KPARAM_INFO
	.align		4
.L_117:
        /*0028*/ 	.byte	0x04, 0x17
        /*002a*/ 	.short	(.L_119 - .L_118)
.L_118:
        /*002c*/ 	.word	0x00000000
        /*0030*/ 	.short	0x0005
        /*0032*/ 	.short	0x0028
        /*0034*/ 	.byte	0x00, 0xf0, 0x11, 0x00


	//----- nvinfo : EIATTR_KPARAM_INFO
	.align		4
.L_119:
        /*0038*/ 	.byte	0x04, 0x17
        /*003a*/ 	.short	(.L_121 - .L_120)
.L_120:
        /*003c*/ 	.word	0x00000000
        /*0040*/ 	.short	0x0004
        /*0042*/ 	.short	0x0020
        /*0044*/ 	.byte	0x00, 0xf5, 0x21, 0x00


	//----- nvinfo : EIATTR_KPARAM_INFO
	.align		4
.L_121:
        /*0048*/ 	.byte	0x04, 0x17
        /*004a*/ 	.short	(.L_123 - .L_122)
.L_122:
        /*004c*/ 	.word	0x00000000
        /*0050*/ 	.short	0x0003
        /*0052*/ 	.short	0x0018
        /*0054*/ 	.byte	0x00, 0xf0, 0x21, 0x00


	//----- nvinfo : EIATTR_KPARAM_INFO
	.align		4
.L_123:
        /*0058*/ 	.byte	0x04, 0x17
        /*005a*/ 	.short	(.L_125 - .L_124)
.L_124:
        /*005c*/ 	.word	0x00000000
        /*0060*/ 	.short	0x0002
        /*0062*/ 	.short	0x0010
        /*0064*/ 	.byte	0x00, 0xf5, 0x21, 0x00


	//----- nvinfo : EIATTR_KPARAM_INFO
	.align		4
.L_125:
        /*0068*/ 	.byte	0x04, 0x17
        /*006a*/ 	.short	(.L_127 - .L_126)
.L_126:
        /*006c*/ 	.word	0x00000000
        /*0070*/ 	.short	0x0001
        /*0072*/ 	.short	0x0008
        /*0074*/ 	.byte	0x00, 0xf5, 0x21, 0x00


	//----- nvinfo : EIATTR_KPARAM_INFO
	.align		4
.L_127:
        /*0078*/ 	.byte	0x04, 0x17
        /*007a*/ 	.short	(.L_129 - .L_128)
.L_128:
        /*007c*/ 	.word	0x00000000
        /*0080*/ 	.short	0x0000
        /*0082*/ 	.short	0x0000
        /*0084*/ 	.byte	0x00, 0xf5, 0x21, 0x00


	//----- nvinfo : EIATTR_SPARSE_MMA_MASK
	.align		4
.L_129:
        /*0088*/ 	.byte	0x03, 0x50
        /*008a*/ 	.short	0x0000


	//----- nvinfo : EIATTR_MAXREG_COUNT
	.align		4
        /*008c*/ 	.byte	0x03, 0x1b
        /*008e*/ 	.short	0x00ff


	//----- nvinfo : EIATTR_MERCURY_ISA_VERSION
	.align		4
        /*0090*/ 	.byte	0x03, 0x5f
        /*0092*/ 	.short	0x0101


	//----- nvinfo : EIATTR_VRC_CTA_INIT_COUNT
	.align		4
        /*0094*/ 	.byte	0x02, 0x4a
	.zero		1
	.zero		1


	//----- nvinfo : EIATTR_EXIT_INSTR_OFFSETS
	.align		4
        /*0098*/ 	.byte	0x04, 0x1c
        /*009a*/ 	.short	(.L_131 - .L_130)


	//   ....[0]....
.L_130:
        /*009c*/ 	.word	0x00000210


	//----- nvinfo : EIATTR_CBANK_PARAM_SIZE
	.align		4
.L_131:
        /*00a0*/ 	.byte	0x03, 0x19
        /*00a2*/ 	.short	0x0034


	//----- nvinfo : EIATTR_PARAM_CBANK
	.align		4
        /*00a4*/ 	.byte	0x04, 0x0a
        /*00a6*/ 	.short	(.L_133 - .L_132)
	.align		4
.L_132:
        /*00a8*/ 	.word	index@(.nv.constant0._Z13RunGK_SecondSPdS_S_dS_iii)
        /*00ac*/ 	.short	0x0380
        /*00ae*/ 	.short	0x0034


	//----- nvinfo : EIATTR_SW_WAR
	.align		4
.L_133:
        /*00b0*/ 	.byte	0x04, 0x36
        /*00b2*/ 	.short	(.L_135 - .L_134)
.L_134:
        /*00b4*/ 	.word	0x00000008
.L_135:


//--------------------- .nv.info._Z12RunGK_FirstSPdS_dS_iii --------------------------
	.section	.nv.info._Z12RunGK_FirstSPdS_dS_iii,"",@"SHT_CUDA_INFO"
	.sectionflags	@""
	.align	4


	//----- nvinfo : EIATTR_CUDA_API_VERSION
	.align		4
        /*0000*/ 	.byte	0x04, 0x37
        /*0002*/ 	.short	(.L_137 - .L_136)
.L_136:
        /*0004*/ 	.word	0x00000082


	//----- nvinfo : EIATTR_KPARAM_INFO
	.align		4
.L_137:
        /*0008*/ 	.byte	0x04, 0x17
        /*000a*/ 	.short	(.L_139 - .L_138)
.L_138:
        /*000c*/ 	.word	0x00000000
        /*0010*/ 	.short	0x0006
        /*0012*/ 	.short	0x0028
        /*0014*/ 	.byte	0x00, 0xf0, 0x11, 0x00


	//----- nvinfo : EIATTR_KPARAM_INFO
	.align		4
.L_139:
        /*0018*/ 	.byte	0x04, 0x17
        /*001a*/ 	.short	(.L_141 - .L_140)
.L_140:
        /*001c*/ 	.word	0x00000000
        /*0020*/ 	.short	0x0005
        /*0022*/ 	.short	0x0024
        /*0024*/ 	.byte	0x00, 0xf0, 0x11, 0x00


	//----- nvinfo : EIATTR_KPARAM_INFO
	.align		4
.L_141:
        /*0028*/ 	.byte	0x04, 0x17
        /*002a*/ 	.short	(.L_143 - .L_142)
.L_142:
        /*002c*/ 	.word	0x00000000
        /*0030*/ 	.short	0x0004
        /*0032*/ 	.short	0x0020
        /*0034*/ 	.byte	0x00, 0xf0, 0x11, 0x00


	//----- nvinfo : EIATTR_KPARAM_INFO
	.align		4
.L_143:
        /*0038*/ 	.byte	0x04, 0x17
        /*003a*/ 	.short	(.L_145 - .L_144)
.L_144:
        /*003c*/ 	.word	0x00000000
        /*0040*/ 	.short	0x0003
        /*0042*/ 	.short	0x0018
        /*0044*/ 	.byte	0x00, 0xf5, 0x21, 0x00


	//----- nvinfo : EIATTR_KPARAM_INFO
	.align		4
.L_145:
        /*0048*/ 	.byte	0x04, 0x17
        /*004a*/ 	.short	(.L_147 - .L_146)
.L_146:
        /*004c*/ 	.word	0x00000000
        /*0050*/ 	.short	0x0002
        /*0052*/ 	.short	0x0010
        /*0054*/ 	.byte	0x00, 0xf0, 0x21, 0x00


	//----- nvinfo : EIATTR_KPARAM_INFO
	.align		4
.L_147:
        /*0058*/ 	.byte	0x04, 0x17
        /*005a*/ 	.short	(.L_149 - .L_148)
.L_148:
        /*005c*/ 	.word	0x00000000
        /*0060*/ 	.short	0x0001
        /*0062*/ 	.short	0x0008
        /*0064*/ 	.byte	0x00, 0xf5, 0x21, 0x00


	//----- nvinfo : EIATTR_KPARAM_INFO
	.align		4
.L_149:
        /*0068*/ 	.byte	0x04, 0x17
        /*006a*/ 	.short	(.L_151 - .L_150)
.L_150:
        /*006c*/ 	.word	0x00000000
        /*0070*/ 	.short	0x0000
        /*0072*/ 	.short	0x0000
        /*0074*/ 	.byte	0x00, 0xf5, 0x21, 0x00


	//----- nvinfo : EIATTR_SPARSE_MMA_MASK
	.align		4
.L_151:
        /*0078*/ 	.byte	0x03, 0x50
        /*007a*/ 	.short	0x0000


	//----- nvinfo : EIATTR_MAXREG_COUNT
	.align		4
        /*007c*/ 	.byte	0x03, 0x1b
        /*007e*/ 	.short	0x00ff


	//----- nvinfo : EIATTR_MERCURY_ISA_VERSION
	.align		4
        /*0080*/ 	.byte	0x03, 0x5f
        /*0082*/ 	.short	0x0101


	//----- nvinfo : EIATTR_VRC_CTA_INIT_COUNT
	.align		4
        /*0084*/ 	.byte	0x02, 0x4a
	.zero		1
	.zero		1


	//----- nvinfo : EIATTR_EXIT_INSTR_OFFSETS
	.align		4
        /*0088*/ 	.byte	0x04, 0x1c
        /*008a*/ 	.short	(.L_153 - .L_152)


	//   ....[0]....
.L_152:
        /*008c*/ 	.word	0x000001c0


	//----- nvinfo : EIATTR_CBANK_PARAM_SIZE
	.align		4
.L_153:
        /*0090*/ 	.byte	0x03, 0x19
        /*0092*/ 	.short	0x002c


	//----- nvinfo : EIATTR_PARAM_CBANK
	.align		4
        /*0094*/ 	.byte	0x04, 0x0a
        /*0096*/ 	.short	(.L_155 - .L_154)
	.align		4
.L_154:
        /*0098*/ 	.word	index@(.nv.constant0._Z12RunGK_FirstSPdS_dS_iii)
        /*009c*/ 	.short	0x0380
        /*009e*/ 	.short	0x002c


	//----- nvinfo : EIATTR_SW_WAR
	.align		4
.L_155:
        /*00a0*/ 	.byte	0x04, 0x36
        /*00a2*/ 	.short	(.L_157 - .L_156)
.L_156:
        /*00a4*/ 	.word	0x00000008
.L_157:


//--------------------- .nv.info._Z16DevFirstOrder_LSPdPKdS1_dddjjj --------------------------
	.section	.nv.info._Z16DevFirstOrder_LSPdPKdS1_dddjjj,"",@"SHT_CUDA_INFO"
	.sectionflags	@""
	.align	4


	//----- nvinfo : EIATTR_CUDA_API_VERSION
	.align		4
        /*0000*/ 	.byte	0x04, 0x37
        /*0002*/ 	.short	(.L_159 - .L_158)
.L_158:
        /*0004*/ 	.word	0x00000082


	//----- nvinfo : EIATTR_KPARAM_INFO
	.align		4
.L_159:
        /*0008*/ 	.byte	0x04, 0x17
        /*000a*/ 	.short	(.L_161 - .L_160)
.L_160:
        /*000c*/ 	.word	0x00000000
        /*0010*/ 	.short	0x0008
        /*0012*/ 	.short	0x0038
        /*0014*/ 	.byte	0x00, 0xf0, 0x11, 0x00


	//----- nvinfo : EIATTR_KPARAM_INFO
	.align		4
.L_161:
        /*0018*/ 	.byte	0x04, 0x17
        /*001a*/ 	.short	(.L_163 - .L_162)
.L_162:
        /*001c*/ 	.word	0x00000000
        /*0020*/ 	.short	0x0007
        /*0022*/ 	.short	0x0034
        /*0024*/ 	.byte	0x00, 0xf0, 0x11, 0x00


	//----- nvinfo : EIATTR_KPARAM_INFO
	.align		4
.L_163:
        /*0028*/ 	.byte	0x04, 0x17
        /*002a*/ 	.short	(.L_165 - .L_164)
.L_164:
        /*002c*/ 	.word	0x00000000
        /*0030*/ 	.short	0x0006
        /*0032*/ 	.short	0x0030
        /*0034*/ 	.byte	0x00, 0xf0, 0x11, 0x00


	//----- nvinfo : EIATTR_KPARAM_INFO
	.align		4
.L_165:
        /*0038*/ 	.byte	0x04, 0x17
        /*003a*/ 	.short	(.L_167 - .L_166)
.L_166:
        /*003c*/ 	.word	0x00000000
        /*0040*/ 	.short	0x0005
        /*0042*/ 	.short	0x0028
        /*0044*/ 	.byte	0x00, 0xf0, 0x21, 0x00


	//----- nvinfo : EIATTR_KPARAM_INFO
	.align		4
.L_167:
        /*0048*/ 	.byte	0x04, 0x17
        /*004a*/ 	.short	(.L_169 - .L_168)
.L_168:
        /*004c*/ 	.word	0x00000000
        /*0050*/ 	.short	0x0004
        /*0052*/ 	.short	0x0020
        /*0054*/ 	.byte	0x00, 0xf0, 0x21, 0x00


	//----- nvinfo : EIATTR_KPARAM_INFO
	.align		4
.L_169:
        /*0058*/ 	.byte	0x04, 0x17
        /*005a*/ 	.short	(.L_171 - .L_170)
.L_170:
        /*005c*/ 	.word	0x00000000
        /*0060*/ 	.short	0x0003
        /*0062*/ 	.short	0x0018
        /*0064*/ 	.byte	0x00, 0xf0, 0x21, 0x00


	//----- nvinfo : EIATTR_KPARAM_INFO
	.align		4
.L_171:
        /*0068*/ 	.byte	0x04, 0x17
        /*006a*/ 	.short	(.L_173 - .L_172)
.L_172:
        /*006c*/ 	.word	0x00000000
        /*0070*/ 	.short	0x0002
        /*0072*/ 	.short	0x0010
        /*0074*/ 	.byte	0x00, 0xf5, 0x21, 0x00


	//----- nvinfo : EIATTR_KPARAM_INFO
	.align		4
.L_173:
        /*0078*/ 	.byte	0x04, 0x17
        /*007a*/ 	.short	(.L_175 - .L_174)
.L_174:
        /*007c*/ 	.word	0x00000000
        /*0080*/ 	.short	0x0001
        /*0082*/ 	.short	0x0008
        /*0084*/ 	.byte	0x00, 0xf5, 0x21, 0x00


	//----- nvinfo : EIATTR_KPARAM_INFO
	.align		4
.L_175:
        /*0088*/ 	.byte	0x04, 0x17
        /*008a*/ 	.short	(.L_177 - .L_176)
.L_176:
        /*008c*/ 	.word	0x00000000
        /*0090*/ 	.short	0x0000
        /*0092*/ 	.short	0x0000
        /*0094*/ 	.byte	0x00, 0xf5, 0x21, 0x00


	//----- nvinfo : EIATTR_SPARSE_MMA_MASK
	.align		4
.L_177:
        /*0098*/ 	.byte	0x03, 0x50
        /*009a*/ 	.short	0x0000


	//----- nvinfo : EIATTR_MAXREG_COUNT
	.align		4
        /*009c*/ 	.byte	0x03, 0x1b
        /*009e*/ 	.short	0x00ff


	//----- nvinfo : EIATTR_MERCURY_ISA_VERSION
	.align		4
        /*00a0*/ 	.byte	0x03, 0x5f
        /*00a2*/ 	.short	0x0101


	//----- nvinfo : EIATTR_VRC_CTA_INIT_COUNT
	.align		4
        /*00a4*/ 	.byte	0x02, 0x4a
	.zero		1
	.zero		1


	//----- nvinfo : EIATTR_EXIT_INSTR_OFFSETS
	.align		4
        /*00a8*/ 	.byte	0x04, 0x1c
        /*00aa*/ 	.short	(.L_179 - .L_178)


	//   ....[0]....
.L_178:
        /*00ac*/ 	.word	0x00000650


	//----- nvinfo : EIATTR_CBANK_PARAM_SIZE
	.align		4
.L_179:
        /*00b0*/ 	.byte	0x03, 0x19
        /*00b2*/ 	.short	0x003c


	//----- nvinfo : EIATTR_PARAM_CBANK
	.align		4
        /*00b4*/ 	.byte	0x04, 0x0a
        /*00b6*/ 	.short	(.L_181 - .L_180)
	.align		4
.L_180:
        /*00b8*/ 	.word	index@(.nv.constant0._Z16DevFirstOrder_LSPdPKdS1_dddjjj)
        /*00bc*/ 	.short	0x0380
        /*00be*/ 	.short	0x003c


	//----- nvinfo : EIATTR_SW_WAR
	.align		4
.L_181:
        /*00c0*/ 	.byte	0x04, 0x36
        /*00c2*/ 	.short	(.L_183 - .L_182)
.L_182:
        /*00c4*/ 	.word	0x00000008
.L_183:


//--------------------- .nv.info._Z14extrapolKernelPdPKdS1_S1_S1_dddjjji --------------------------
	.section	.nv.info._Z14extrapolKernelPdPKdS1_S1_S1_dddjjji,"",@"SHT_CUDA_INFO"
	.sectionflags	@""
	.align	4


	//----- nvinfo : EIATTR_CUDA_API_VERSION
	.align		4
        /*0000*/ 	.byte	0x04, 0x37
        /*0002*/ 	.short	(.L_185 - .L_184)
.L_184:
        /*0004*/ 	.word	0x00000082


	//----- nvinfo : EIATTR_KPARAM_INFO
	.align		4
.L_185:
        /*0008*/ 	.byte	0x04, 0x17
        /*000a*/ 	.short	(.L_187 - .L_186)
.L_186:
        /*000c*/ 	.word	0x00000000
        /*0010*/ 	.short	0x000b
        /*0012*/ 	.short	0x004c
        /*0014*/ 	.byte	0x00, 0xf0, 0x11, 0x00


	//----- nvinfo : EIATTR_KPARAM_INFO
	.align		4
.L_187:
        /*0018*/ 	.byte	0x04, 0x17
        /*001a*/ 	.short	(.L_189 - .L_188)
.L_188:
        /*001c*/ 	.word	0x00000000
        /*0020*/ 	.short	0x000a
        /*0022*/ 	.short	0x0048
        /*0024*/ 	.byte	0x00, 0xf0, 0x11, 0x00


	//----- nvinfo : EIATTR_KPARAM_INFO
	.align		4
.L_189:
        /*0028*/ 	.byte	0x04, 0x17
        /*002a*/ 	.short	(.L_191 - .L_190)
.L_190:
        /*002c*/ 	.word	0x00000000
        /*0030*/ 	.short	0x0009
        /*0032*/ 	.short	0x0044
        /*0034*/ 	.byte	0x00, 0xf0, 0x11, 0x00


	//----- nvinfo : EIATTR_KPARAM_INFO
	.align		4
.L_191:
        /*0038*/ 	.byte	0x04, 0x17
        /*003a*/ 	.short	(.L_193 - .L_192)
.L_192:
        /*003c*/ 	.word	0x00000000
        /*0040*/ 	.short	0x0008
        /*0042*/ 	.short	0x0040
        /*0044*/ 	.byte	0x00, 0xf0, 0x11, 0x00


	//----- nvinfo : EIATTR_KPARAM_INFO
	.align		4
.L_193:
        /*0048*/ 	.byte	0x04, 0x17
        /*004a*/ 	.short	(.L_195 - .L_194)
.L_194:
        /*004c*/ 	.word	0x00000000
        /*0050*/ 	.short	0x0007
        /*0052*/ 	.short	0x0038
        /*0054*/ 	.byte	0x00, 0xf0, 0x21, 0x00


	//----- nvinfo : EIATTR_KPARAM_INFO
	.align		4
.L_195:
        /*0058*/ 	.byte	0x04, 0x17
        /*005a*/ 	.short	(.L_197 - .L_196)
.L_196:
        /*005c*/ 	.word	0x00000000
        /*0060*/ 	.short	0x0006
        /*0062*/ 	.short	0x0030
        /*0064*/ 	.byte	0x00, 0xf0, 0x21, 0x00


	//----- nvinfo : EIATTR_KPARAM_INFO
	.align		4
.L_197:
        /*0068*/ 	.byte	0x04, 0x17
        /*006a*/ 	.short	(.L_199 - .L_198)
.L_198:
        /*006c*/ 	.word	0x00000000
        /*0070*/ 	.short	0x0005
        /*0072*/ 	.short	0x0028
        /*0074*/ 	.byte	0x00, 0xf0, 0x21, 0x00


	//----- nvinfo : EIATTR_KPARAM_INFO
	.align		4
.L_199:
        /*0078*/ 	.byte	0x04, 0x17
        /*007a*/ 	.short	(.L_201 - .L_200)
.L_200:
        /*007c*/ 	.word	0x00000000
        /*0080*/ 	.short	0x0004
        /*0082*/ 	.short	0x0020
        /*0084*/ 	.byte	0x00, 0xf5, 0x21, 0x00


	//----- nvinfo : EIATTR_KPARAM_INFO
	.align		4
.L_201:
        /*0088*/ 	.byte	0x04, 0x17
        /*008a*/ 	.short	(.L_203 - .L_202)
.L_202:
        /*008c*/ 	.word	0x00000000
        /*0090*/ 	.short	0x0003
        /*0092*/ 	.short	0x0018
        /*0094*/ 	.byte	0x00, 0xf5, 0x21, 0x00


	//----- nvinfo : EIATTR_KPARAM_INFO
	.align		4
.L_203:
        /*0098*/ 	.byte	0x04, 0x17
        /*009a*/ 	.short	(.L_205 - .L_204)
.L_204:
        /*009c*/ 	.word	0x00000000
        /*00a0*/ 	.short	0x0002
        /*00a2*/ 	.short	0x0010
        /*00a4*/ 	.byte	0x00, 0xf5, 0x21, 0x00


	//----- nvinfo : EIATTR_KPARAM_INFO
	.align		4
.L_205:
        /*00a8*/ 	.byte	0x04, 0x17
        /*00aa*/ 	.short	(.L_207 - .L_206)
.L_206:
        /*00ac*/ 	.word	0x00000000
        /*00b0*/ 	.short	0x0001
        /*00b2*/ 	.short	0x0008
        /*00b4*/ 	.byte	0x00, 0xf5, 0x21, 0x00


	//----- nvinfo : EIATTR_KPARAM_INFO
	.align		4
.L_207:
        /*00b8*/ 	.byte	0x04, 0x17
        /*00ba*/ 	.short	(.L_209 - .L_208)
.L_208:
        /*00bc*/ 	.word	0x00000000
        /*00c0*/ 	.short	0x0000
        /*00c2*/ 	.short	0x0000
        /*00c4*/ 	.byte	0x00, 0xf5, 0x21, 0x00


	//----- nvinfo : EIATTR_SPARSE_MMA_MASK
	.align		4
.L_209:
        /*00c8*/ 	.byte	0x03, 0x50
        /*00ca*/ 	.short	0x0000


	//----- nvinfo : EIATTR_MAXREG_COUNT
	.align		4
        /*00cc*/ 	.byte	0x03, 0x1b
        /*00ce*/ 	.short	0x00ff


	//----- nvinfo : EIATTR_MERCURY_ISA_VERSION
	.align		4
        /*00d0*/ 	.byte	0x03, 0x5f
        /*00d2*/ 	.short	0x0101


	//----- nvinfo : EIATTR_VRC_CTA_INIT_COUNT
	.align		4
        /*00d4*/ 	.byte	0x02, 0x4a
	.zero		1
	.zero		1


	//----- nvinfo : EIATTR_EXIT_INSTR_OFFSETS
	.align		4
        /*00d8*/ 	.byte	0x04, 0x1c
        /*00da*/ 	.short	(.L_211 - .L_210)


	//   ....[0]....
.L_210:
        /*00dc*/ 	.word	0x00000a00


	//----- nvinfo : EIATTR_CBANK_PARAM_SIZE
	.align		4
.L_211:
        /*00e0*/ 	.byte	0x03, 0x19
        /*00e2*/ 	.short	0x0050


	//----- nvinfo : EIATTR_PARAM_CBANK
	.align		4
        /*00e4*/ 	.byte	0x04, 0x0a
        /*00e6*/ 	.short	(.L_213 - .L_212)
	.align		4
.L_212:
        /*00e8*/ 	.word	index@(.nv.constant0._Z14extrapolKernelPdPKdS1_S1_S1_dddjjji)
        /*00ec*/ 	.short	0x0380
        /*00ee*/ 	.short	0x0050


	//----- nvinfo : EIATTR_SW_WAR
	.align		4
.L_213:
        /*00f0*/ 	.byte	0x04, 0x36
        /*00f2*/ 	.short	(.L_215 - .L_214)
.L_214:
        /*00f4*/ 	.word	0x00000008
.L_215:


//--------------------- .nv.callgraph             --------------------------
	.section	.nv.callgraph,"",@"SHT_CUDA_CALLGRAPH"
	.align	4
	.sectionentsize	8
	.align		4
        /*0000*/ 	.word	0x00000000
	.align		4
        /*0004*/ 	.word	0xffffffff
	.align		4
        /*0008*/ 	.word	0x00000000
	.align		4
        /*000c*/ 	.word	0xfffffffe
	.align		4
        /*0010*/ 	.word	0x00000000
	.align		4
        /*0014*/ 	.word	0xfffffffd
	.align		4
        /*0018*/ 	.word	0x00000000
	.align		4
        /*001c*/ 	.word	0xfffffffc


//--------------------- .text._Z12copyLSLiquidPdPKdS1_iiii --------------------------
	.section	.text._Z12copyLSLiquidPdPKdS1_iiii,"ax",@progbits
	.align	128
        .global         _Z12copyLSLiquidPdPKdS1_iiii
        .type           _Z12copyLSLiquidPdPKdS1_iiii,@function
        .size           _Z12copyLSLiquidPdPKdS1_iiii,(.L_x_14 - _Z12copyLSLiquidPdPKdS1_iiii)
        .other          _Z12copyLSLiquidPdPKdS1_iiii,@"STO_CUDA_ENTRY STV_DEFAULT"
_Z12copyLSLiquidPdPKdS1_iiii:
.text._Z12copyLSLiquidPdPKdS1_iiii:
[----:B------:R-:W-:Y:S01]  /*0000*/  LDC R1, c[0x0][0x37c] ;  /* 0x0000df00ff017b82 */ /* 0x000fe20000000800 */
[----:B------:R-:W0:Y:S07]  /*0010*/  S2R R5, SR_TID.Y ;  /* 0x0000000000057919 */ /* 0x000e2e0000002200 */
[----:B------:R-:W1:Y:S01]  /*0020*/  LDC R7, c[0x0][0x360] ;  /* 0x0000d800ff077b82 */ /* 0x000e620000000800 */
[----:B------:R-:W2:Y:S01]  /*0030*/  LDCU.64 UR4, c[0x0][0x398] ;  /* 0x00007300ff0477ac */ /* 0x000ea20008000a00 */
[----:B------:R-:W3:Y:S01]  /*0040*/  S2R R9, SR_TID.Z ;  /* 0x0000000000097919 */ /* 0x000ee20000002300 */
[----:B------:R-:W1:Y:S05]  /*0050*/  S2R R4, SR_TID.X ;  /* 0x0000000000047919 */ /* 0x000e6a0000002100 */
[----:B------:R-:W0:Y:S08]  /*0060*/  S2UR UR6, SR_CTAID.Y ;  /* 0x00000000000679c3 */ /* 0x000e300000002600 */
[----:B------:R-:W0:Y:S08]  /*0070*/  LDC R0, c[0x0][0x364] ;  /* 0x0000d900ff007b82 */ /* 0x000e300000000800 */
[----:B------:R-:W3:Y:S08]  /*0080*/  S2UR UR9, SR_CTAID.Z ;  /* 0x00000000000979c3 */ /* 0x000ef00000002700 */
[----:B------:R-:W3:Y:S08]  /*0090*/  LDC R6, c[0x0][0x368] ;  /* 0x0000da00ff067b82 */ /* 0x000ef00000000800 */
[----:B------:R-:W1:Y:S01]  /*00a0*/  S2UR UR8, SR_CTAID.X ;  /* 0x00000000000879c3 */ /* 0x000e620000002500 */
[----:B0-----:R-:W-:Y:S01]  /*00b0*/  IMAD R0, R0, UR6, R5 ;  /* 0x0000000600007c24 */ /* 0x001fe2000f8e0205 */
[----:B------:R-:W0:Y:S06]  /*00c0*/  LDCU.64 UR6, c[0x0][0x358] ;  /* 0x00006b00ff0677ac */ /* 0x000e2c0008000a00 */
[----:B------:R-:W4:Y:S01]  /*00d0*/  LDC.64 R2, c[0x0][0x390] ;  /* 0x0000e400ff027b82 */ /* 0x000f220000000a00 */
[----:B---3--:R-:W-:-:S07]  /*00e0*/  IMAD R5, R6, UR9, R9 ;  /* 0x0000000906057c24 */ /* 0x008fce000f8e0209 */
[----:B------:R-:W3:Y:S01]  /*00f0*/  LDC.64 R12, c[0x0][0x3a0] ;  /* 0x0000e800ff0c7b82 */ /* 0x000ee20000000a00 */
[----:B--2---:R-:W-:Y:S02]  /*0100*/  IMAD R0, R5, UR5, R0 ;  /* 0x0000000505007c24 */ /* 0x004fe4000f8e0200 */
[----:B-1----:R-:W-:-:S05]  /*0110*/  IMAD R7, R7, UR8, R4 ;  /* 0x0000000807077c24 */ /* 0x002fca000f8e0204 */
[----:B------:R-:W1:Y:S01]  /*0120*/  LDC.64 R4, c[0x0][0x380] ;  /* 0x0000e000ff047b82 */ /* 0x000e620000000a00 */
[----:B------:R-:W-:-:S04]  /*0130*/  IMAD R11, R0, UR4, R7 ;  /* 0x00000004000b7c24 */ /* 0x000fc8000f8e0207 */
[----:B----4-:R-:W-:-:S06]  /*0140*/  IMAD.WIDE.U32 R2, R11, 0x8, R2 ;  /* 0x000000080b027825 */ /* 0x010fcc00078e0002 */
[----:B0-----:R-:W2:Y:S02]  /*0150*/  LDG.E.64 R2, desc[UR6][R2.64] ;  /* 0x0000000602027981 */ /* 0x001ea4000c1e1b00 */
[----:B--2---:R-:W-:-:S14]  /*0160*/  DSETP.GEU.AND P0, PT, R2, RZ, PT ;  /* 0x000000ff0200722a */ /* 0x004fdc0003f0e000 */
[----:B------:R-:W0:Y:S02]  /*0170*/  @!P0 LDC.64 R6, c[0x0][0x388] ;  /* 0x0000e200ff068b82 */ /* 0x000e240000000a00 */
[----:B0-----:R-:W-:-:S05]  /*0180*/  @!P0 IMAD.WIDE.U32 R6, R11, 0x8, R6 ;  /* 0x000000080b068825 */ /* 0x001fca00078e0006 */
[----:B------:R-:W2:Y:S01]  /*0190*/  @!P0 LDG.E.64 R8, desc[UR6][R6.64] ;  /* 0x0000000606088981 */ /* 0x000ea2000c1e1b00 */
[----:B------:R-:W-:-:S06]  /*01a0*/  UIMAD UR4, UR5, UR4, URZ ;  /* 0x00000004050472a4 */ /* 0x000fcc000f8e02ff */
[----:B---3--:R-:W-:-:S04]  /*01b0*/  IMAD R0, R12, UR4, RZ ;  /* 0x000000040c007c24 */ /* 0x008fc8000f8e02ff */
[----:B------:R-:W-:-:S04]  /*01c0*/  IMAD R11, R0, R13, R11 ;  /* 0x0000000d000b7224 */ /* 0x000fc800078e020b */
[----:B-1----:R-:W-:-:S05]  /*01d0*/  IMAD.WIDE.U32 R4, R11, 0x8, R4 ;  /* 0x000000080b047825 */ /* 0x002fca00078e0004 */
[----:B------:R-:W2:Y:S04]  /*01e0*/  @P0 LDG.E.64 R8, desc[UR6][R4.64] ;  /* 0x0000000604080981 */ /* 0x000ea8000c1e1b00 */
[----:B--2---:R-:W-:Y:S01]  /*01f0*/  STG.E.64 desc[UR6][R4.64], R8 ;  /* 0x0000000804007986 */ /* 0x004fe2000c101b06 */
[----:B------:R-:W-:Y:S05]  /*0200*/  EXIT ;  /* 0x000000000000794d */ /* 0x000fea0003800000 */
.L_x_0:
[----:B------:R-:W-:-:S00]  /*0210*/  BRA `(.L_x_0) ;  /* 0xfffffffc00fc7947 */ /* 0x000fc0000383ffff */
[----:B------:R-:W-:-:S00]  /*0220*/  NOP ;  /* 0x0000000000007918 */ /* 0x000fc00000000000 */
        /* <DEDUP_REMOVED lines=13> */
.L_x_14:


//--------------------- .text._Z9copyLSGasPdPKdS1_iii --------------------------
	.section	.text._Z9copyLSGasPdPKdS1_iii,"ax",@progbits
	.align	128
        .global         _Z9copyLSGasPdPKdS1_iii
        .type           _Z9copyLSGasPdPKdS1_iii,@function
        .size           _Z9copyLSGasPdPKdS1_iii,(.L_x_15 - _Z9copyLSGasPdPKdS1_iii)
        .other          _Z9copyLSGasPdPKdS1_iii,@"STO_CUDA_ENTRY STV_DEFAULT"
_Z9copyLSGasPdPKdS1_iii:
.text._Z9copyLSGasPdPKdS1_iii:
        /* <DEDUP_REMOVED lines=14> */
[----:B---3--:R-:W-:-:S04]  /*00e0*/  IMAD R5, R6, UR7, R9 ;  /* 0x0000000706057c24 */ /* 0x008fc8000f8e0209 */
[----:B--2---:R-:W-:Y:S02]  /*00f0*/  IMAD R0, R5, UR9, R0 ;  /* 0x0000000905007c24 */ /* 0x004fe4000f8e0200 */
[----:B-1----:R-:W-:Y:S02]  /*0100*/  IMAD R7, R7, UR6, R4 ;  /* 0x0000000607077c24 */ /* 0x002fe4000f8e0204 */
[----:B------:R-:W1:Y:S02]  /*0110*/  LDC.64 R4, c[0x0][0x380] ;  /* 0x0000e000ff047b82 */ /* 0x000e640000000a00 */
[----:B------:R-:W-:-:S04]  /*0120*/  IMAD R11, R0, UR8, R7 ;  /* 0x00000008000b7c24 */ /* 0x000fc8000f8e0207 */
[----:B----4-:R-:W-:-:S06]  /*0130*/  IMAD.WIDE.U32 R2, R11, 0x8, R2 ;  /* 0x000000080b027825 */ /* 0x010fcc00078e0002 */
[----:B0-----:R-:W2:Y:S02]  /*0140*/  LDG.E.64 R2, desc[UR4][R2.64] ;  /* 0x0000000402027981 */ /* 0x001ea4000c1e1b00 */
[----:B--2---:R-:W-:-:S14]  /*0150*/  DSETP.GT.AND P0, PT, R2, RZ, PT ;  /* 0x000000ff0200722a */ /* 0x004fdc0003f04000 */
[----:B------:R-:W0:Y:S02]  /*0160*/  @P0 LDC.64 R6, c[0x0][0x388] ;  /* 0x0000e200ff060b82 */ /* 0x000e240000000a00 */
[----:B0-----:R-:W-:-:S05]  /*0170*/  @P0 IMAD.WIDE.U32 R6, R11, 0x8, R6 ;  /* 0x000000080b060825 */ /* 0x001fca00078e0006 */
[----:B------:R-:W2:Y:S01]  /*0180*/  @P0 LDG.E.64 R8, desc[UR4][R6.64] ;  /* 0x0000000406080981 */ /* 0x000ea2000c1e1b00 */
[----:B-1----:R-:W-:-:S05]  /*0190*/  IMAD.WIDE.U32 R4, R11, 0x8, R4 ;  /* 0x000000080b047825 */ /* 0x002fca00078e0004 */
[----:B------:R-:W2:Y:S04]  /*01a0*/  @!P0 LDG.E.64 R8, desc[UR4][R4.64] ;  /* 0x0000000404088981 */ /* 0x000ea8000c1e1b00 */
[----:B--2---:R-:W-:Y:S01]  /*01b0*/  STG.E.64 desc[UR4][R4.64], R8 ;  /* 0x0000000804007986 */ /* 0x004fe2000c101b04 */
[----:B------:R-:W-:Y:S05]  /*01c0*/  EXIT ;  /* 0x000000000000794d */ /* 0x000fea0003800000 */
.L_x_1:
        /* <DEDUP_REMOVED lines=11> */
.L_x_15:


//--------------------- .text._Z12RunGK_ThirdSPdS_S_dS_iii --------------------------
	.section	.text._Z12RunGK_ThirdSPdS_S_dS_iii,"ax",@progbits
	.align	128
        .global         _Z12RunGK_ThirdSPdS_S_dS_iii
        .type           _Z12RunGK_ThirdSPdS_S_dS_iii,@function
        .size           _Z12RunGK_ThirdSPdS_S_dS_iii,(.L_x_13 - _Z12RunGK_ThirdSPdS_S_dS_iii)
        .other          _Z12RunGK_ThirdSPdS_S_dS_iii,@"STO_CUDA_ENTRY STV_DEFAULT"
_Z12RunGK_ThirdSPdS_S_dS_iii:
.text._Z12RunGK_ThirdSPdS_S_dS_iii:
        /* <DEDUP_REMOVED lines=13> */
[----:B------:R-:W4:Y:S08]  /*00d0*/  LDC.64 R6, c[0x0][0x390] ;  /* 0x0000e400ff067b82 */ /* 0x000f300000000a00 */
[----:B------:R-:W5:Y:S01]  /*00e0*/  LDC.64 R4, c[0x0][0x3a0] ;  /* 0x0000e800ff047b82 */ /* 0x000f620000000a00 */
[----:B---3--:R-:W-:-:S04]  /*00f0*/  IMAD R9, R10, UR7, R13 ;  /* 0x000000070a097c24 */ /* 0x008fc8000f8e020d */
[----:B--2---:R-:W-:-:S03]  /*0100*/  IMAD R0, R9, UR9, R0 ;  /* 0x0000000909007c24 */ /* 0x004fc6000f8e0200 */
[----:B------:R-:W2:Y:S01]  /*0110*/  LDC.64 R2, c[0x0][0x388] ;  /* 0x0000e200ff027b82 */ /* 0x000ea20000000a00 */
[----:B-1----:R-:W-:-:S04]  /*0120*/  IMAD R11, R11, UR6, R8 ;  /* 0x000000060b0b7c24 */ /* 0x002fc8000f8e0208 */
[----:B------:R-:W-:Y:S02]  /*0130*/  IMAD R0, R0, UR8, R11 ;  /* 0x0000000800007c24 */ /* 0x000fe4000f8e020b */
[----:B------:R-:W-:Y:S01]  /*0140*/  IMAD.MOV.U32 R14, RZ, RZ, 0x0 ;  /* 0x00000000ff0e7424 */ /* 0x000fe200078e00ff */
[----:B------:R-:W1:Y:S01]  /*0150*/  LDC.64 R12, c[0x0][0x398] ;  /* 0x0000e600ff0c7b82 */ /* 0x000e620000000a00 */
[----:B----4-:R-:W-:-:S06]  /*0160*/  IMAD.WIDE.U32 R6, R0, 0x8, R6 ;  /* 0x0000000800067825 */ /* 0x010fcc00078e0006 */
[----:B0-----:R-:W1:Y:S01]  /*0170*/  LDG.E.64 R6, desc[UR4][R6.64] ;  /* 0x0000000406067981 */ /* 0x001e62000c1e1b00 */
[----:B-----5:R-:W-:-:S06]  /*0180*/  IMAD.WIDE.U32 R4, R0, 0x8, R4 ;  /* 0x0000000800047825 */ /* 0x020fcc00078e0004 */
[----:B------:R-:W1:Y:S01]  /*0190*/  LDG.E.64 R4, desc[UR4][R4.64] ;  /* 0x0000000404047981 */ /* 0x000e62000c1e1b00 */
[----:B--2---:R-:W-:-:S06]  /*01a0*/  IMAD.WIDE.U32 R2, R0, 0x8, R2 ;  /* 0x0000000800027825 */ /* 0x004fcc00078e0002 */
[----:B------:R-:W2:Y:S01]  /*01b0*/  LDG.E.64 R2, desc[UR4][R2.64] ;  /* 0x0000000402027981 */ /* 0x000ea2000c1e1b00 */
[----:B------:R-:W0:Y:S01]  /*01c0*/  MUFU.RCP64H R9, 3 ;  /* 0x4008000000097908 */ /* 0x000e220000001800 */
[----:B------:R-:W-:Y:S02]  /*01d0*/  IMAD.MOV.U32 R15, RZ, RZ, 0x40080000 ;  /* 0x40080000ff0f7424 */ /* 0x000fe400078e00ff */
[----:B------:R-:W-:-:S06]  /*01e0*/  IMAD.MOV.U32 R8, RZ, RZ, 0x1 ;  /* 0x00000001ff087424 */ /* 0x000fcc00078e00ff */
[----:B0-----:R-:W-:-:S08]  /*01f0*/  DFMA R10, R8, -R14, 1 ;  /* 0x3ff00000080a742b */ /* 0x001fd0000000080e */
[----:B------:R-:W-:-:S08]  /*0200*/  DFMA R10, R10, R10, R10 ;  /* 0x0000000a0a0a722b */ /* 0x000fd0000000000a */
[----:B------:R-:W-:-:S08]  /*0210*/  DFMA R10, R8, R10, R8 ;  /* 0x0000000a080a722b */ /* 0x000fd00000000008 */
[----:B------:R-:W-:-:S08]  /*0220*/  DFMA R8, R10, -R14, 1 ;  /* 0x3ff000000a08742b */ /* 0x000fd0000000080e */
[----:B------:R-:W-:Y:S01]  /*0230*/  DFMA R8, R10, R8, R10 ;  /* 0x000000080a08722b */ /* 0x000fe2000000000a */
[----:B------:R-:W-:Y:S01]  /*0240*/  BSSY.RECONVERGENT B0, `(.L_x_2) ;  /* 0x000000c000007945 */ /* 0x000fe20003800200 */
[----:B-1----:R-:W-:-:S08]  /*0250*/  DFMA R4, -R4, R12, R6 ;  /* 0x0000000c0404722b */ /* 0x002fd00000000106 */
[----:B--2---:R-:W-:-:S08]  /*0260*/  DFMA R4, R4, 2, R2 ;  /* 0x400000000404782b */ /* 0x004fd00000000002 */
[----:B------:R-:W-:-:S08]  /*0270*/  DMUL R2, R4, R8 ;  /* 0x0000000804027228 */ /* 0x000fd00000000000 */
[----:B------:R-:W-:-:S08]  /*0280*/  DFMA R6, R2, -3, R4 ;  /* 0xc00800000206782b */ /* 0x000fd00000000004 */
[----:B------:R-:W-:Y:S01]  /*0290*/  DFMA R2, R8, R6, R2 ;  /* 0x000000060802722b */ /* 0x000fe20000000002 */
[----:B------:R-:W-:-:S09]  /*02a0*/  FSETP.GEU.AND P1, PT, |R5|, 6.5827683646048100446e-37, PT ;  /* 0x036000000500780b */ /* 0x000fd20003f2e200 */
[----:B------:R-:W-:-:S05]  /*02b0*/  FFMA R6, RZ, 2.125, R3 ;  /* 0x40080000ff067823 */ /* 0x000fca0000000003 */
[----:B------:R-:W-:-:S13]  /*02c0*/  FSETP.GT.AND P0, PT, |R6|, 1.469367938527859385e-39, PT ;  /* 0x001000000600780b */ /* 0x000fda0003f04200 */
[----:B------:R-:W-:Y:S05]  /*02d0*/  @P0 BRA P1, `(.L_x_3) ;  /* 0x0000000000080947 */ /* 0x000fea0000800000 */
[----:B------:R-:W-:-:S07]  /*02e0*/  MOV R6, 0x300 ;  /* 0x0000030000067802 */ /* 0x000fce0000000f00 */
[----:B------:R-:W-:Y:S05]  /*02f0*/  CALL.REL.NOINC `($__internal_0_$__cuda_sm20_div_rn_f64_full) ;  /* 0x0000000000147944 */ /* 0x000fea0003c00000 */
.L_x_3:
[----:B------:R-:W-:Y:S05]  /*0300*/  BSYNC.RECONVERGENT B0 ;  /* 0x0000000000007941 */ /* 0x000fea0003800200 */
.L_x_2:
[----:B------:R-:W0:Y:S02]  /*0310*/  LDC.64 R4, c[0x0][0x380] ;  /* 0x0000e000ff047b82 */ /* 0x000e240000000a00 */
[----:B0-----:R-:W-:-:S05]  /*0320*/  IMAD.WIDE.U32 R4, R0, 0x8, R4 ;  /* 0x0000000800047825 */ /* 0x001fca00078e0004 */
[----:B------:R-:W-:Y:S01]  /*0330*/  STG.E.64 desc[UR4][R4.64], R2 ;  /* 0x0000000204007986 */ /* 0x000fe2000c101b04 */
[----:B------:R-:W-:Y:S05]  /*0340*/  EXIT ;  /* 0x000000000000794d */ /* 0x000fea0003800000 */
        .weak           $__internal_0_$__cuda_sm20_div_rn_f64_full
        .type           $__internal_0_$__cuda_sm20_div_rn_f64_full,@function
        .size           $__internal_0_$__cuda_sm20_div_rn_f64_full,(.L_x_13 - $__internal_0_$__cuda_sm20_div_rn_f64_full)
$__internal_0_$__cuda_sm20_div_rn_f64_full:
[----:B------:R-:W-:Y:S01]  /*0350*/  IMAD.MOV.U32 R3, RZ, RZ, 0x3ff80000 ;  /* 0x3ff80000ff037424 */ /* 0x000fe200078e00ff */
[----:B------:R-:W-:Y:S01]  /*0360*/  MOV R8, 0x1 ;  /* 0x0000000100087802 */ /* 0x000fe20000000f00 */
[----:B------:R-:W-:Y:S01]  /*0370*/  IMAD.MOV.U32 R2, RZ, RZ, 0x0 ;  /* 0x00000000ff027424 */ /* 0x000fe200078e00ff */
[C---:B------:R-:W-:Y:S01]  /*0380*/  FSETP.GEU.AND P1, PT, |R5|.reuse, 1.469367938527859385e-39, PT ;  /* 0x001000000500780b */ /* 0x040fe20003f2e200 */
[----:B------:R-:W0:Y:S01]  /*0390*/  MUFU.RCP64H R9, R3 ;  /* 0x0000000300097308 */ /* 0x000e220000001800 */
[----:B------:R-:W-:Y:S01]  /*03a0*/  LOP3.LUT R7, R5, 0x7ff00000, RZ, 0xc0, !PT ;  /* 0x7ff0000005077812 */ /* 0x000fe200078ec0ff */
[----:B------:R-:W-:Y:S01]  /*03b0*/  IMAD.MOV.U32 R13, RZ, RZ, 0x1ca00000 ;  /* 0x1ca00000ff0d7424 */ /* 0x000fe200078e00ff */
[----:B------:R-:W-:Y:S01]  /*03c0*/  MOV R19, 0x40000000 ;  /* 0x4000000000137802 */ /* 0x000fe20000000f00 */
[----:B------:R-:W-:Y:S01]  /*03d0*/  BSSY.RECONVERGENT B1, `(.L_x_4) ;  /* 0x0000043000017945 */ /* 0x000fe20003800200 */
[----:B------:R-:W-:Y:S01]  /*03e0*/  ISETP.GE.U32.AND P0, PT, R7, 0x40000000, PT ;  /* 0x400000000700780c */ /* 0x000fe20003f06070 */
[----:B------:R-:W-:-:S02]  /*03f0*/  IMAD.MOV.U32 R18, RZ, RZ, R7 ;  /* 0x000000ffff127224 */ /* 0x000fc400078e0007 */
[----:B------:R-:W-:Y:S01]  /*0400*/  VIADD R20, R19, 0xffffffff ;  /* 0xffffffff13147836 */ /* 0x000fe20000000000 */
[----:B------:R-:W-:Y:S01]  /*0410*/  SEL R13, R13, 0x63400000, !P0 ;  /* 0x634000000d0d7807 */ /* 0x000fe20004000000 */
[----:B0-----:R-:W-:-:S08]  /*0420*/  DFMA R10, R8, -R2, 1 ;  /* 0x3ff00000080a742b */ /* 0x001fd00000000802 */
[----:B------:R-:W-:-:S08]  /*0430*/  DFMA R10, R10, R10, R10 ;  /* 0x0000000a0a0a722b */ /* 0x000fd0000000000a */
[----:B------:R-:W-:Y:S01]  /*0440*/  DFMA R14, R8, R10, R8 ;  /* 0x0000000a080e722b */ /* 0x000fe20000000008 */
[C-C-:B------:R-:W-:Y:S01]  /*0450*/  @!P1 LOP3.LUT R10, R13.reuse, 0x80000000, R5.reuse, 0xf8, !PT ;  /* 0x800000000d0a9812 */ /* 0x140fe200078ef805 */
[----:B------:R-:W-:Y:S01]  /*0460*/  IMAD.MOV.U32 R8, RZ, RZ, R4 ;  /* 0x000000ffff087224 */ /* 0x000fe200078e0004 */
[----:B------:R-:W-:Y:S02]  /*0470*/  LOP3.LUT R9, R13, 0x800fffff, R5, 0xf8, !PT ;  /* 0x800fffff0d097812 */ /* 0x000fe400078ef805 */
[----:B------:R-:W-:Y:S01]  /*0480*/  @!P1 LOP3.LUT R11, R10, 0x100000, RZ, 0xfc, !PT ;  /* 0x001000000a0b9812 */ /* 0x000fe200078efcff */
[----:B------:R-:W-:Y:S02]  /*0490*/  @!P1 IMAD.MOV.U32 R10, RZ, RZ, RZ ;  /* 0x000000ffff0a9224 */ /* 0x000fe400078e00ff */
[----:B------:R-:W-:-:S04]  /*04a0*/  DFMA R16, R14, -R2, 1 ;  /* 0x3ff000000e10742b */ /* 0x000fc80000000802 */
[----:B------:R-:W-:-:S04]  /*04b0*/  @!P1 DFMA R8, R8, 2, -R10 ;  /* 0x400000000808982b */ /* 0x000fc8000000080a */
[----:B------:R-:W-:-:S06]  /*04c0*/  DFMA R16, R14, R16, R14 ;  /* 0x000000100e10722b */ /* 0x000fcc000000000e */
[----:B------:R-:W-:Y:S02]  /*04d0*/  @!P1 LOP3.LUT R18, R9, 0x7ff00000, RZ, 0xc0, !PT ;  /* 0x7ff0000009129812 */ /* 0x000fe400078ec0ff */
[----:B------:R-:W-:-:S03]  /*04e0*/  DMUL R10, R16, R8 ;  /* 0x00000008100a7228 */ /* 0x000fc60000000000 */
[----:B------:R-:W-:-:S05]  /*04f0*/  VIADD R12, R18, 0xffffffff ;  /* 0xffffffff120c7836 */ /* 0x000fca0000000000 */
[----:B------:R-:W-:Y:S01]  /*0500*/  DFMA R14, R10, -R2, R8 ;  /* 0x800000020a0e722b */ /* 0x000fe20000000008 */
[----:B------:R-:W-:-:S04]  /*0510*/  ISETP.GT.U32.AND P0, PT, R12, 0x7feffffe, PT ;  /* 0x7feffffe0c00780c */ /* 0x000fc80003f04070 */
[----:B------:R-:W-:-:S03]  /*0520*/  ISETP.GT.U32.OR P0, PT, R20, 0x7feffffe, P0 ;  /* 0x7feffffe1400780c */ /* 0x000fc60000704470 */
[----:B------:R-:W-:-:S10]  /*0530*/  DFMA R10, R16, R14, R10 ;  /* 0x0000000e100a722b */ /* 0x000fd4000000000a */
[----:B------:R-:W-:Y:S05]  /*0540*/  @P0 BRA `(.L_x_5) ;  /* 0x0000000000680947 */ /* 0x000fea0003800000 */
[----:B------:R-:W-:-:S05]  /*0550*/  IMAD.MOV.U32 R4, RZ, RZ, 0x40000000 ;  /* 0x40000000ff047424 */ /* 0x000fca00078e00ff */
[----:B------:R-:W-:-:S04]  /*0560*/  VIADDMNMX R7, R7, -R4, 0xb9600000, !PT ;  /* 0xb960000007077446 */ /* 0x000fc80007800904 */
[----:B------:R-:W-:-:S05]  /*0570*/  VIMNMX R4, PT, PT, R7, 0x46a00000, PT ;  /* 0x46a0000007047848 */ /* 0x000fca0003fe0100 */
[----:B------:R-:W-:Y:S02]  /*0580*/  IMAD.IADD R7, R4, 0x1, -R13 ;  /* 0x0000000104077824 */ /* 0x000fe400078e0a0d */
[----:B------:R-:W-:-:S03]  /*0590*/  IMAD.MOV.U32 R4, RZ, RZ, RZ ;  /* 0x000000ffff047224 */ /* 0x000fc600078e00ff */
[----:B------:R-:W-:-:S06]  /*05a0*/  IADD3 R5, PT, PT, R7, 0x7fe00000, RZ ;  /* 0x7fe0000007057810 */ /* 0x000fcc0007ffe0ff */
[----:B------:R-:W-:-:S10]  /*05b0*/  DMUL R12, R10, R4 ;  /* 0x000000040a0c7228 */ /* 0x000fd40000000000 */
[----:B------:R-:W-:-:S13]  /*05c0*/  FSETP.GTU.AND P0, PT, |R13|, 1.469367938527859385e-39, PT ;  /* 0x001000000d00780b */ /* 0x000fda0003f0c200 */
[----:B------:R-:W-:Y:S05]  /*05d0*/  @P0 BRA `(.L_x_6) ;  /* 0x0000000000880947 */ /* 0x000fea0003800000 */
[----:B------:R-:W-:Y:S01]  /*05e0*/  DFMA R2, R10, -R2, R8 ;  /* 0x800000020a02722b */ /* 0x000fe20000000008 */
[----:B------:R-:W-:-:S09]  /*05f0*/  IMAD.MOV.U32 R4, RZ, RZ, RZ ;  /* 0x000000ffff047224 */ /* 0x000fd200078e00ff */
[C---:B------:R-:W-:Y:S02]  /*0600*/  FSETP.NEU.AND P0, PT, R3.reuse, RZ, PT ;  /* 0x000000ff0300720b */ /* 0x040fe40003f0d000 */
[----:B------:R-:W-:-:S04]  /*0610*/  LOP3.LUT R2, R3, 0x40080000, RZ, 0x3c, !PT ;  /* 0x4008000003027812 */ /* 0x000fc800078e3cff */
[----:B------:R-:W-:-:S04]  /*0620*/  LOP3.LUT R9, R2, 0x80000000, RZ, 0xc0, !PT ;  /* 0x8000000002097812 */ /* 0x000fc800078ec0ff */
[----:B------:R-:W-:-:S03]  /*0630*/  LOP3.LUT R5, R9, R5, RZ, 0xfc, !PT ;  /* 0x0000000509057212 */ /* 0x000fc600078efcff */
[----:B------:R-:W-:Y:S05]  /*0640*/  @!P0 BRA `(.L_x_6) ;  /* 0x00000000006c8947 */ /* 0x000fea0003800000 */
[----:B------:R-:W-:Y:S01]  /*0650*/  IMAD.MOV R3, RZ, RZ, -R7 ;  /* 0x000000ffff037224 */ /* 0x000fe200078e0a07 */
[----:B------:R-:W-:Y:S01]  /*0660*/  DMUL.RP R4, R10, R4 ;  /* 0x000000040a047228 */ /* 0x000fe20000008000 */
[----:B------:R-:W-:Y:S01]  /*0670*/  IMAD.MOV.U32 R2, RZ, RZ, RZ ;  /* 0x000000ffff027224 */ /* 0x000fe200078e00ff */
[----:B------:R-:W-:-:S05]  /*0680*/  IADD3 R7, PT, PT, -R7, -0x43300000, RZ ;  /* 0xbcd0000007077810 */ /* 0x000fca0007ffe1ff */
[----:B------:R-:W-:-:S03]  /*0690*/  DFMA R2, R12, -R2, R10 ;  /* 0x800000020c02722b */ /* 0x000fc6000000000a */
[----:B------:R-:W-:-:S07]  /*06a0*/  LOP3.LUT R9, R5, R9, RZ, 0x3c, !PT ;  /* 0x0000000905097212 */ /* 0x000fce00078e3cff */
[----:B------:R-:W-:-:S04]  /*06b0*/  FSETP.NEU.AND P0, PT, |R3|, R7, PT ;  /* 0x000000070300720b */ /* 0x000fc80003f0d200 */
[----:B------:R-:W-:Y:S02]  /*06c0*/  FSEL R12, R4, R12, !P0 ;  /* 0x0000000c040c7208 */ /* 0x000fe40004000000 */
[----:B------:R-:W-:Y:S01]  /*06d0*/  FSEL R13, R9, R13, !P0 ;  /* 0x0000000d090d7208 */ /* 0x000fe20004000000 */
[----:B------:R-:W-:Y:S06]  /*06e0*/  BRA `(.L_x_6) ;  /* 0x0000000000447947 */ /* 0x000fec0003800000 */
.L_x_5:
[----:B------:R-:W-:-:S14]  /*06f0*/  DSETP.NAN.AND P0, PT, R4, R4, PT ;  /* 0x000000040400722a */ /* 0x000fdc0003f08000 */
[----:B------:R-:W-:Y:S05]  /*0700*/  @P0 BRA `(.L_x_7) ;  /* 0x0000000000340947 */ /* 0x000fea0003800000 */
[----:B------:R-:W-:Y:S01]  /*0710*/  ISETP.NE.AND P0, PT, R18, R19, PT ;  /* 0x000000131200720c */ /* 0x000fe20003f05270 */
[----:B------:R-:W-:Y:S01]  /*0720*/  IMAD.MOV.U32 R13, RZ, RZ, -0x80000 ;  /* 0xfff80000ff0d7424 */ /* 0x000fe200078e00ff */
[----:B------:R-:W-:-:S11]  /*0730*/  MOV R12, 0x0 ;  /* 0x00000000000c7802 */ /* 0x000fd60000000f00 */
[----:B------:R-:W-:Y:S05]  /*0740*/  @!P0 BRA `(.L_x_6) ;  /* 0x00000000002c8947 */ /* 0x000fea0003800000 */
[----:B------:R-:W-:Y:S02]  /*0750*/  ISETP.NE.AND P0, PT, R18, 0x7ff00000, PT ;  /* 0x7ff000001200780c */ /* 0x000fe40003f05270 */
[----:B------:R-:W-:Y:S02]  /*0760*/  LOP3.LUT R4, R5, 0x40080000, RZ, 0x3c, !PT ;  /* 0x4008000005047812 */ /* 0x000fe400078e3cff */
[----:B------:R-:W-:Y:S02]  /*0770*/  ISETP.EQ.OR P0, PT, R19, RZ, !P0 ;  /* 0x000000ff1300720c */ /* 0x000fe40004702670 */
[----:B------:R-:W-:-:S11]  /*0780*/  LOP3.LUT R13, R4, 0x80000000, RZ, 0xc0, !PT ;  /* 0x80000000040d7812 */ /* 0x000fd600078ec0ff */
[----:B------:R-:W-:Y:S01]  /*0790*/  @P0 LOP3.LUT R2, R13, 0x7ff00000, RZ, 0xfc, !PT ;  /* 0x7ff000000d020812 */ /* 0x000fe200078efcff */
[----:B------:R-:W-:Y:S02]  /*07a0*/  @!P0 IMAD.MOV.U32 R12, RZ, RZ, RZ ;  /* 0x000000ffff0c8224 */ /* 0x000fe400078e00ff */
[----:B------:R-:W-:Y:S02]  /*07b0*/  @P0 IMAD.MOV.U32 R12, RZ, RZ, RZ ;  /* 0x000000ffff0c0224 */ /* 0x000fe400078e00ff */
[----:B------:R-:W-:Y:S01]  /*07c0*/  @P0 IMAD.MOV.U32 R13, RZ, RZ, R2 ;  /* 0x000000ffff0d0224 */ /* 0x000fe200078e0002 */
[----:B------:R-:W-:Y:S06]  /*07d0*/  BRA `(.L_x_6) ;  /* 0x0000000000087947 */ /* 0x000fec0003800000 */
.L_x_7:
[----:B------:R-:W-:Y:S02]  /*07e0*/  LOP3.LUT R13, R5, 0x80000, RZ, 0xfc, !PT ;  /* 0x00080000050d7812 */ /* 0x000fe400078efcff */
[----:B------:R-:W-:-:S07]  /*07f0*/  MOV R12, R4 ;  /* 0x00000004000c7202 */ /* 0x000fce0000000f00 */
.L_x_6:
[----:B------:R-:W-:Y:S05]  /*0800*/  BSYNC.RECONVERGENT B1 ;  /* 0x0000000000017941 */ /* 0x000fea0003800200 */
.L_x_4:
[----:B------:R-:W-:Y:S02]  /*0810*/  IMAD.MOV.U32 R7, RZ, RZ, 0x0 ;  /* 0x00000000ff077424 */ /* 0x000fe400078e00ff */
[----:B------:R-:W-:Y:S02]  /*0820*/  IMAD.MOV.U32 R2, RZ, RZ, R12 ;  /* 0x000000ffff027224 */ /* 0x000fe400078e000c */
[----:B------:R-:W-:Y:S01]  /*0830*/  IMAD.MOV.U32 R3, RZ, RZ, R13 ;  /* 0x000000ffff037224 */ /* 0x000fe200078e000d */
[----:B------:R-:W-:Y:S06]  /*0840*/  RET.REL.NODEC R6 `(_Z12RunGK_ThirdSPdS_S_dS_iii) ;  /* 0xfffffff406ec7950 */ /* 0x000fec0003c3ffff */
.L_x_8:
        /* <DEDUP_REMOVED lines=11> */
.L_x_13:


//--------------------- .text._Z13RunGK_SecondSPdS_S_dS_iii --------------------------
	.section	.text._Z13RunGK_SecondSPdS_S_dS_iii,"ax",@progbits
	.align	128
        .global         _Z13RunGK_SecondSPdS_S_dS_iii
        .type           _Z13RunGK_SecondSPdS_S_dS_iii,@function
        .size           _Z13RunGK_SecondSPdS_S_dS_iii,(.L_x_17 - _Z13RunGK_SecondSPdS_S_dS_iii)
        .other          _Z13RunGK_SecondSPdS_S_dS_iii,@"STO_CUDA_ENTRY STV_DEFAULT"
_Z13RunGK_SecondSPdS_S_dS_iii:
.text._Z13RunGK_SecondSPdS_S_dS_iii:
        /* <DEDUP_REMOVED lines=16> */
[----:B--2---:R-:W-:Y:S02]  /*0100*/  IMAD R0, R7, UR9, R0 ;  /* 0x0000000907007c24 */ /* 0x004fe4000f8e0200 */
[----:B-1----:R-:W-:Y:S01]  /*0110*/  IMAD R11, R11, UR6, R6 ;  /* 0x000000060b0b7c24 */ /* 0x002fe2000f8e0206 */
[----:B------:R-:W1:Y:S03]  /*0120*/  LDC.64 R8, c[0x0][0x388] ;  /* 0x0000e200ff087b82 */ /* 0x000e660000000a00 */
[----:B------:R-:W-:-:S04]  /*0130*/  IMAD R13, R0, UR8, R11 ;  /* 0x00000008000d7c24 */ /* 0x000fc8000f8e020b */
[C---:B----4-:R-:W-:Y:S01]  /*0140*/  IMAD.WIDE.U32 R4, R13.reuse, 0x8, R4 ;  /* 0x000000080d047825 */ /* 0x050fe200078e0004 */
[----:B------:R-:W2:Y:S05]  /*0150*/  LDC.64 R10, c[0x0][0x380] ;  /* 0x0000e000ff0a7b82 */ /* 0x000eaa0000000a00 */
[----:B0-----:R-:W3:Y:S01]  /*0160*/  LDG.E.64 R4, desc[UR4][R4.64] ;  /* 0x0000000404047981 */ /* 0x001ee2000c1e1b00 */
[----:B-----5:R-:W-:-:S06]  /*0170*/  IMAD.WIDE.U32 R6, R13, 0x8, R2 ;  /* 0x000000080d067825 */ /* 0x020fcc00078e0002 */
[----:B------:R-:W3:Y:S01]  /*0180*/  LDG.E.64 R6, desc[UR4][R6.64] ;  /* 0x0000000406067981 */ /* 0x000ee2000c1e1b00 */
[C---:B-1----:R-:W-:Y:S02]  /*0190*/  IMAD.WIDE.U32 R2, R13.reuse, 0x8, R8 ;  /* 0x000000080d027825 */ /* 0x042fe400078e0008 */
[----:B------:R-:W3:Y:S04]  /*01a0*/  LDC.64 R8, c[0x0][0x398] ;  /* 0x0000e600ff087b82 */ /* 0x000ee80000000a00 */
[----:B------:R-:W4:Y:S01]  /*01b0*/  LDG.E.64 R2, desc[UR4][R2.64] ;  /* 0x0000000402027981 */ /* 0x000f22000c1e1b00 */
[----:B--2---:R-:W-:Y:S01]  /*01c0*/  IMAD.WIDE.U32 R10, R13, 0x8, R10 ;  /* 0x000000080d0a7825 */ /* 0x004fe200078e000a */
[----:B---3--:R-:W-:-:S08]  /*01d0*/  DFMA R8, -R6, R8, R4 ;  /* 0x000000080608722b */ /* 0x008fd00000000104 */
[----:B------:R-:W-:-:S08]  /*01e0*/  DMUL R8, R8, 0.25 ;  /* 0x3fd0000008087828 */ /* 0x000fd00000000000 */
[----:B----4-:R-:W-:-:S07]  /*01f0*/  DFMA R8, R2, 0.75, R8 ;  /* 0x3fe800000208782b */ /* 0x010fce0000000008 */
[----:B------:R-:W-:Y:S01]  /*0200*/  STG.E.64 desc[UR4][R10.64], R8 ;  /* 0x000000080a007986 */ /* 0x000fe2000c101b04 */
[----:B------:R-:W-:Y:S05]  /*0210*/  EXIT ;  /* 0x000000000000794d */ /* 0x000fea0003800000 */
.L_x_9:
        /* <DEDUP_REMOVED lines=14> */
.L_x_17:


//--------------------- .text._Z12RunGK_FirstSPdS_dS_iii --------------------------
	.section	.text._Z12RunGK_FirstSPdS_dS_iii,"ax",@progbits
	.align	128
        .global         _Z12RunGK_FirstSPdS_dS_iii
        .type           _Z12RunGK_FirstSPdS_dS_iii,@function
        .size           _Z12RunGK_FirstSPdS_dS_iii,(.L_x_18 - _Z12RunGK_FirstSPdS_dS_iii)
        .other          _Z12RunGK_FirstSPdS_dS_iii,@"STO_CUDA_ENTRY STV_DEFAULT"
_Z12RunGK_FirstSPdS_dS_iii:
.text._Z12RunGK_FirstSPdS_dS_iii:
        /* <DEDUP_REMOVED lines=17> */
[----:B-1----:R-:W-:Y:S02]  /*0110*/  IMAD R9, R9, UR6, R6 ;  /* 0x0000000609097c24 */ /* 0x002fe4000f8e0206 */
[----:B------:R-:W1:Y:S02]  /*0120*/  LDC.64 R6, c[0x0][0x390] ;  /* 0x0000e400ff067b82 */ /* 0x000e640000000a00 */
[----:B------:R-:W-:-:S04]  /*0130*/  IMAD R11, R0, UR8, R9 ;  /* 0x00000008000b7c24 */ /* 0x000fc8000f8e0209 */
[C---:B----4-:R-:W-:Y:S02]  /*0140*/  IMAD.WIDE.U32 R2, R11.reuse, 0x8, R2 ;  /* 0x000000080b027825 */ /* 0x050fe400078e0002 */
[----:B------:R-:W2:Y:S04]  /*0150*/  LDC.64 R8, c[0x0][0x380] ;  /* 0x0000e000ff087b82 */ /* 0x000ea80000000a00 */
[----:B0-----:R-:W1:Y:S01]  /*0160*/  LDG.E.64 R2, desc[UR4][R2.64] ;  /* 0x0000000402027981 */ /* 0x001e62000c1e1b00 */
[----:B-----5:R-:W-:-:S06]  /*0170*/  IMAD.WIDE.U32 R4, R11, 0x8, R4 ;  /* 0x000000080b047825 */ /* 0x020fcc00078e0004 */
[----:B------:R-:W1:Y:S01]  /*0180*/  LDG.E.64 R4, desc[UR4][R4.64] ;  /* 0x0000000404047981 */ /* 0x000e62000c1e1b00 */
[----:B--2---:R-:W-:Y:S01]  /*0190*/  IMAD.WIDE.U32 R8, R11, 0x8, R8 ;  /* 0x000000080b087825 */ /* 0x004fe200078e0008 */
[----:B-1----:R-:W-:-:S07]  /*01a0*/  DFMA R6, -R4, R6, R2 ;  /* 0x000000060406722b */ /* 0x002fce0000000102 */
[----:B------:R-:W-:Y:S01]  /*01b0*/  STG.E.64 desc[UR4][R8.64], R6 ;  /* 0x0000000608007986 */ /* 0x000fe2000c101b04 */
[----:B------:R-:W-:Y:S05]  /*01c0*/  EXIT ;  /* 0x000000000000794d */ /* 0x000fea0003800000 */
.L_x_10:
        /* <DEDUP_REMOVED lines=11> */
.L_x_18:


//--------------------- .text._Z16DevFirstOrder_LSPdPKdS1_dddjjj --------------------------
	.section	.text._Z16DevFirstOrder_LSPdPKdS1_dddjjj,"ax",@progbits
	.align	128
        .global         _Z16DevFirstOrder_LSPdPKdS1_dddjjj
        .type           _Z16DevFirstOrder_LSPdPKdS1_dddjjj,@function
        .size           _Z16DevFirstOrder_LSPdPKdS1_dddjjj,(.L_x_19 - _Z16DevFirstOrder_LSPdPKdS1_dddjjj)
        .other          _Z16DevFirstOrder_LSPdPKdS1_dddjjj,@"STO_CUDA_ENTRY STV_DEFAULT"
_Z16DevFirstOrder_LSPdPKdS1_dddjjj:
.text._Z16DevFirstOrder_LSPdPKdS1_dddjjj:
[----:B------:R-:W-:Y:S01]  /*0000*/  LDC R1, c[0x0][0x37c] ;  /* 0x0000df00ff017b82 */ /* 0x000fe20000000800 */
[----:B------:R-:W0:Y:S07]  /*0010*/  S2R R3, SR_TID.X ;  /* 0x0000000000037919 */ /* 0x000e2e0000002100 */
[----:B------:R-:W0:Y:S01]  /*0020*/  LDC R18, c[0x0][0x360] ;  /* 0x0000d800ff127b82 */ /* 0x000e220000000800 */
[----:B------:R-:W1:Y:S01]  /*0030*/  S2R R5, SR_TID.Z ;  /* 0x0000000000057919 */ /* 0x000e620000002300 */
[----:B------:R-:W2:Y:S06]  /*0040*/  S2R R2, SR_TID.Y ;  /* 0x0000000000027919 */ /* 0x000eac0000002200 */
[----:B------:R-:W0:Y:S08]  /*0050*/  S2UR UR4, SR_CTAID.X ;  /* 0x00000000000479c3 */ /* 0x000e300000002500 */
[----:B------:R-:W-:Y:S08]  /*0060*/  S2UR UR6, SR_CTAID.Z ;  /* 0x00000000000679c3 */ /* 0x000ff00000002700 */
[----:B------:R-:W3:Y:S08]  /*0070*/  LDC.64 R10, c[0x0][0x3b0] ;  /* 0x0000ec00ff0a7b82 */ /* 0x000ef00000000a00 */
[----:B------:R-:W2:Y:S01]  /*0080*/  S2UR UR5, SR_CTAID.Y ;  /* 0x00000000000579c3 */ /* 0x000ea20000002600 */
[----:B0-----:R-:W-:Y:S01]  /*0090*/  IMAD R18, R18, UR4, R3 ;  /* 0x0000000412127c24 */ /* 0x001fe2000f8e0203 */
[----:B------:R-:W0:Y:S04]  /*00a0*/  LDCU.128 UR8, c[0x0][0x3a0] ;  /* 0x00007400ff0877ac */ /* 0x000e280008000c00 */
[----:B------:R-:W-:-:S02]  /*00b0*/  ISETP.NE.AND P1, PT, R18, RZ, PT ;  /* 0x000000ff1200720c */ /* 0x000fc40003f25270 */
[----:B------:R-:W2:Y:S08]  /*00c0*/  LDC R19, c[0x0][0x364] ;  /* 0x0000d900ff137b82 */ /* 0x000eb00000000800 */
[----:B------:R-:W1:Y:S08]  /*00d0*/  LDC R0, c[0x0][0x368] ;  /* 0x0000da00ff007b82 */ /* 0x000e700000000800 */
[----:B------:R-:W4:Y:S08]  /*00e0*/  LDC.64 R6, c[0x0][0x390] ;  /* 0x0000e400ff067b82 */ /* 0x000f300000000a00 */
[----:B------:R-:W5:Y:S01]  /*00f0*/  LDC.64 R8, c[0x0][0x388] ;  /* 0x0000e200ff087b82 */ /* 0x000f620000000a00 */
[----:B--2---:R-:W-:Y:S01]  /*0100*/  IMAD R19, R19, UR5, R2 ;  /* 0x0000000513137c24 */ /* 0x004fe2000f8e0202 */
[----:B------:R-:W2:Y:S01]  /*0110*/  LDCU UR5, c[0x0][0x3b8] ;  /* 0x00007700ff0577ac */ /* 0x000ea20008000800 */
[----:B-1----:R-:W-:Y:S01]  /*0120*/  IMAD R3, R0, UR6, R5 ;  /* 0x0000000600037c24 */ /* 0x002fe2000f8e0205 */
[----:B---3--:R-:W-:Y:S01]  /*0130*/  IADD3 R5, PT, PT, R10, -0x1, RZ ;  /* 0xffffffff0a057810 */ /* 0x008fe20007ffe0ff */
[----:B------:R-:W-:Y:S01]  /*0140*/  IMAD R0, R11, R10, RZ ;  /* 0x0000000a0b007224 */ /* 0x000fe200078e02ff */
[----:B------:R-:W1:Y:S02]  /*0150*/  LDCU.64 UR6, c[0x0][0x358] ;  /* 0x00006b00ff0677ac */ /* 0x000e640008000a00 */
[----:B------:R-:W3:Y:S01]  /*0160*/  LDC.64 R20, c[0x0][0x398] ;  /* 0x0000e600ff147b82 */ /* 0x000ee20000000a00 */
[----:B------:R-:W-:Y:S01]  /*0170*/  ISETP.NE.AND P0, PT, R18, R5, PT ;  /* 0x000000051200720c */ /* 0x000fe20003f05270 */
[----:B------:R-:W-:-:S04]  /*0180*/  IMAD R23, R3, R0, RZ ;  /* 0x0000000003177224 */ /* 0x000fc800078e02ff */
[----:B------:R-:W-:-:S05]  /*0190*/  IMAD R13, R19, R10, R23 ;  /* 0x0000000a130d7224 */ /* 0x000fca00078e0217 */
[----:B------:R-:W-:-:S04]  /*01a0*/  IADD3 R25, PT, PT, R18, R13, RZ ;  /* 0x0000000d12197210 */ /* 0x000fc80007ffe0ff */
[C---:B------:R-:W-:Y:S01]  /*01b0*/  @P1 IADD3 R13, PT, PT, R25.reuse, -0x1, RZ ;  /* 0xffffffff190d1810 */ /* 0x040fe20007ffe0ff */
[C---:B------:R-:W-:Y:S02]  /*01c0*/  VIADD R15, R25.reuse, 0x1 ;  /* 0x00000001190f7836 */ /* 0x040fe40000000000 */
[----:B------:R-:W-:Y:S02]  /*01d0*/  @!P0 IMAD.MOV R15, RZ, RZ, R25 ;  /* 0x000000ffff0f8224 */ /* 0x000fe400078e0219 */
[----:B----4-:R-:W-:-:S04]  /*01e0*/  IMAD.WIDE.U32 R16, R25, 0x8, R6 ;  /* 0x0000000819107825 */ /* 0x010fc800078e0006 */
[--C-:B-----5:R-:W-:Y:S02]  /*01f0*/  IMAD.WIDE.U32 R12, R13, 0x8, R8.reuse ;  /* 0x000000080d0c7825 */ /* 0x120fe400078e0008 */
[----:B-1----:R-:W4:Y:S02]  /*0200*/  LDG.E.64 R16, desc[UR6][R16.64] ;  /* 0x0000000610107981 */ /* 0x002f24000c1e1b00 */
[----:B------:R-:W-:Y:S02]  /*0210*/  IMAD.WIDE.U32 R14, R15, 0x8, R8 ;  /* 0x000000080f0e7825 */ /* 0x000fe400078e0008 */
[----:B------:R-:W5:Y:S04]  /*0220*/  LDG.E.64 R12, desc[UR6][R12.64] ;  /* 0x000000060c0c7981 */ /* 0x000f68000c1e1b00 */
[----:B------:R-:W5:Y:S01]  /*0230*/  LDG.E.64 R14, desc[UR6][R14.64] ;  /* 0x000000060e0e7981 */ /* 0x000f62000c1e1b00 */
[----:B------:R-:W-:-:S02]  /*0240*/  IADD3 R2, PT, PT, R11, -0x1, RZ ;  /* 0xffffffff0b027810 */ /* 0x000fc40007ffe0ff */
[C---:B------:R-:W-:Y:S01]  /*0250*/  ISETP.NE.AND P1, PT, R19.reuse, RZ, PT ;  /* 0x000000ff1300720c */ /* 0x040fe20003f25270 */
[----:B------:R-:W-:Y:S01]  /*0260*/  IMAD.MOV.U32 R4, RZ, RZ, 0x3ff00000 ;  /* 0x3ff00000ff047424 */ /* 0x000fe200078e00ff */
[----:B------:R-:W-:Y:S02]  /*0270*/  ISETP.NE.AND P0, PT, R19, R2, PT ;  /* 0x000000021300720c */ /* 0x000fe40003f05270 */
[C---:B------:R-:W-:Y:S01]  /*0280*/  ISETP.EQ.OR P3, PT, R18.reuse, RZ, !P1 ;  /* 0x000000ff1200720c */ /* 0x040fe20004f62670 */
[----:B--2---:R-:W-:Y:S01]  /*0290*/  UIADD3 UR4, UPT, UPT, UR5, -0x1, URZ ;  /* 0xffffffff05047890 */ /* 0x004fe2000fffe0ff */
[----:B------:R-:W-:Y:S02]  /*02a0*/  ISETP.EQ.OR P2, PT, R18, R5, !P0 ;  /* 0x000000051200720c */ /* 0x000fe40004742670 */
[----:B------:R-:W-:-:S03]  /*02b0*/  FSEL R4, R4, 1.75, P3 ;  /* 0x3fe0000004047808 */ /* 0x000fc60001800000 */
[C---:B------:R-:W-:Y:S02]  /*02c0*/  ISETP.NE.AND P3, PT, R3.reuse, UR4, PT ;  /* 0x0000000403007c0c */ /* 0x040fe4000bf65270 */
[----:B------:R-:W-:Y:S02]  /*02d0*/  FSEL R4, R4, 1.875, !P2 ;  /* 0x3ff0000004047808 */ /* 0x000fe40005000000 */
[----:B------:R-:W-:Y:S02]  /*02e0*/  ISETP.NE.AND P2, PT, R3, RZ, PT ;  /* 0x000000ff0300720c */ /* 0x000fe40003f45270 */
[----:B------:R-:W-:Y:S01]  /*02f0*/  FSEL R4, R4, 1.875, P3 ;  /* 0x3ff0000004047808 */ /* 0x000fe20001800000 */
[----:B------:R-:W1:Y:S03]  /*0300*/  LDC.64 R2, c[0x0][0x380] ;  /* 0x0000e000ff027b82 */ /* 0x000e660000000a00 */
[----:B------:R-:W-:Y:S01]  /*0310*/  FSEL R5, R4, 1.875, P2 ;  /* 0x3ff0000004057808 */ /* 0x000fe20001000000 */
[----:B------:R-:W-:Y:S01]  /*0320*/  HFMA2 R4, -RZ, RZ, 0, 0 ;  /* 0x00000000ff047431 */ /* 0x000fe200000001ff */
[----:B------:R-:W-:Y:S01]  /*0330*/  IADD3 R22, PT, PT, -R10, RZ, RZ ;  /* 0x000000ff0a167210 */ /* 0x000fe20007ffe1ff */
[----:B------:R-:W-:-:S04]  /*0340*/  IMAD R19, R19, R10, R10 ;  /* 0x0000000a13137224 */ /* 0x000fc800078e020a */
[----:B------:R-:W-:Y:S01]  /*0350*/  IMAD R11, R22, 0x2, R19 ;  /* 0x00000002160b7824 */ /* 0x000fe200078e0213 */
[----:B---3--:R-:W-:-:S04]  /*0360*/  DMUL R20, R4, R20 ;  /* 0x0000001404147228 */ /* 0x008fc80000000000 */
[----:B------:R-:W-:Y:S01]  /*0370*/  IADD3 R24, PT, PT, R18, R11, RZ ;  /* 0x0000000b12187210 */ /* 0x000fe20007ffe0ff */
[----:B------:R-:W-:Y:S01]  /*0380*/  IMAD R22, R0, UR5, RZ ;  /* 0x0000000500167c24 */ /* 0x000fe2000f8e02ff */
[----:B------:R-:W-:-:S03]  /*0390*/  IADD3 R18, PT, PT, R23, R19, R18 ;  /* 0x0000001317127210 */ /* 0x000fc60007ffe012 */
[----:B------:R-:W-:Y:S01]  /*03a0*/  IMAD R11, R22, 0x4, R25 ;  /* 0x00000004160b7824 */ /* 0x000fe200078e0219 */
[----:B----4-:R-:W-:Y:S01]  /*03b0*/  DMUL R16, R20, R16 ;  /* 0x0000001014107228 */ /* 0x010fe20000000000 */
[----:B------:R-:W-:Y:S01]  /*03c0*/  SEL R21, R25, R18, !P0 ;  /* 0x0000001219157207 */ /* 0x000fe20004000000 */
[----:B-----5:R-:W-:Y:S01]  /*03d0*/  DADD R12, R14, -R12 ;  /* 0x000000000e0c7229 */ /* 0x020fe2000000080c */
[----:B------:R-:W-:-:S04]  /*03e0*/  IADD3 R14, PT, PT, R23, R24, RZ ;  /* 0x00000018170e7210 */ /* 0x000fc80007ffe0ff */
[----:B------:R-:W-:-:S03]  /*03f0*/  SEL R15, R25, R14, !P1 ;  /* 0x0000000e190f7207 */ /* 0x000fc60004800000 */
[----:B------:R-:W-:Y:S01]  /*0400*/  DMUL R16, R16, R12 ;  /* 0x0000000c10107228 */ /* 0x000fe20000000000 */
[----:B-1----:R-:W-:-:S04]  /*0410*/  IMAD.WIDE.U32 R18, R25, 0x8, R2 ;  /* 0x0000000819127825 */ /* 0x002fc800078e0002 */
[----:B------:R-:W-:-:S04]  /*0420*/  IMAD.WIDE.U32 R20, R21, 0x8, R8 ;  /* 0x0000000815147825 */ /* 0x000fc800078e0008 */
[----:B------:R-:W-:-:S04]  /*0430*/  IMAD.WIDE.U32 R14, R15, 0x8, R8 ;  /* 0x000000080f0e7825 */ /* 0x000fc800078e0008 */
[----:B------:R-:W-:Y:S01]  /*0440*/  IMAD.WIDE.U32 R12, R11, 0x8, R6 ;  /* 0x000000080b0c7825 */ /* 0x000fe200078e0006 */
[----:B------:R1:W-:Y:S04]  /*0450*/  STG.E.64 desc[UR6][R18.64], R16 ;  /* 0x0000001012007986 */ /* 0x0003e8000c101b06 */
[----:B------:R-:W2:Y:S04]  /*0460*/  LDG.E.64 R20, desc[UR6][R20.64] ;  /* 0x0000000614147981 */ /* 0x000ea8000c1e1b00 */
[----:B------:R-:W2:Y:S04]  /*0470*/  LDG.E.64 R14, desc[UR6][R14.64] ;  /* 0x000000060e0e7981 */ /* 0x000ea8000c1e1b00 */
[----:B------:R-:W3:Y:S01]  /*0480*/  LDG.E.64 R12, desc[UR6][R12.64] ;  /* 0x000000060c0c7981 */ /* 0x000ee2000c1e1b00 */
[----:B------:R-:W-:Y:S01]  /*0490*/  IADD3 R23, PT, PT, R0, R23, RZ ;  /* 0x0000001700177210 */ /* 0x000fe20007ffe0ff */
[----:B0-----:R-:W-:Y:S01]  /*04a0*/  DMUL R26, R4, UR8 ;  /* 0x00000008041a7c28 */ /* 0x001fe20008000000 */
[----:B------:R-:W-:-:S03]  /*04b0*/  IADD3 R10, PT, PT, R24, R10, RZ ;  /* 0x0000000a180a7210 */ /* 0x000fc60007ffe0ff */
[----:B------:R-:W-:Y:S02]  /*04c0*/  IMAD R24, R0, -0x2, R23 ;  /* 0xfffffffe00187824 */ /* 0x000fe400078e0217 */
[----:B------:R-:W-:Y:S02]  /*04d0*/  IMAD.IADD R0, R23, 0x1, R10 ;  /* 0x0000000117007824 */ /* 0x000fe400078e020a */
[----:B------:R-:W-:Y:S01]  /*04e0*/  IMAD R11, R22, -0x3, R11 ;  /* 0xfffffffd160b7824 */ /* 0x000fe200078e020b */
[----:B------:R-:W-:-:S03]  /*04f0*/  IADD3 R24, PT, PT, R10, R24, RZ ;  /* 0x000000180a187210 */ /* 0x000fc60007ffe0ff */
[----:B-1----:R-:W-:-:S04]  /*0500*/  IMAD R17, R22, 0x7, R11 ;  /* 0x0000000716117824 */ /* 0x002fc800078e020b */
[----:B------:R-:W-:Y:S01]  /*0510*/  IMAD.WIDE.U32 R6, R17, 0x8, R6 ;  /* 0x0000000811067825 */ /* 0x000fe200078e0006 */
[----:B--2---:R-:W-:Y:S02]  /*0520*/  DADD R28, R20, -R14 ;  /* 0x00000000141c7229 */ /* 0x004fe4000000080e */
[----:B---3--:R-:W-:Y:S01]  /*0530*/  DMUL R26, R26, R12 ;  /* 0x0000000c1a1a7228 */ /* 0x008fe20000000000 */
[C---:B------:R-:W-:Y:S02]  /*0540*/  SEL R15, R25.reuse, R0, !P3 ;  /* 0x00000000190f7207 */ /* 0x040fe40005800000 */
[----:B------:R-:W-:Y:S01]  /*0550*/  SEL R25, R25, R24, !P2 ;  /* 0x0000001819197207 */ /* 0x000fe20005000000 */
[----:B------:R-:W-:-:S04]  /*0560*/  IMAD.WIDE.U32 R12, R11, 0x8, R2 ;  /* 0x000000080b0c7825 */ /* 0x000fc800078e0002 */
[----:B------:R-:W-:Y:S01]  /*0570*/  DMUL R26, R26, R28 ;  /* 0x0000001c1a1a7228 */ /* 0x000fe20000000000 */
[----:B------:R-:W-:-:S04]  /*0580*/  IMAD.WIDE.U32 R14, R15, 0x8, R8 ;  /* 0x000000080f0e7825 */ /* 0x000fc800078e0008 */
[----:B------:R-:W-:Y:S02]  /*0590*/  IMAD.WIDE.U32 R8, R25, 0x8, R8 ;  /* 0x0000000819087825 */ /* 0x000fe400078e0008 */
[----:B------:R-:W-:Y:S04]  /*05a0*/  STG.E.64 desc[UR6][R12.64], R26 ;  /* 0x0000001a0c007986 */ /* 0x000fe8000c101b06 */
[----:B------:R-:W2:Y:S04]  /*05b0*/  LDG.E.64 R6, desc[UR6][R6.64] ;  /* 0x0000000606067981 */ /* 0x000ea8000c1e1b00 */
[----:B------:R-:W3:Y:S04]  /*05c0*/  LDG.E.64 R14, desc[UR6][R14.64] ;  /* 0x000000060e0e7981 */ /* 0x000ee8000c1e1b00 */
[----:B------:R-:W3:Y:S01]  /*05d0*/  LDG.E.64 R8, desc[UR6][R8.64] ;  /* 0x0000000608087981 */ /* 0x000ee2000c1e1b00 */
[----:B------:R-:W-:Y:S01]  /*05e0*/  DMUL R4, R4, UR10 ;  /* 0x0000000a04047c28 */ /* 0x000fe20008000000 */
[----:B------:R-:W-:-:S05]  /*05f0*/  IADD3 R11, PT, PT, R22, R11, RZ ;  /* 0x0000000b160b7210 */ /* 0x000fca0007ffe0ff */
[----:B------:R-:W-:Y:S02]  /*0600*/  IMAD.WIDE.U32 R2, R11, 0x8, R2 ;  /* 0x000000080b027825 */ /* 0x000fe400078e0002 */
[----:B--2---:R-:W-:Y:S02]  /*0610*/  DMUL R4, R4, R6 ;  /* 0x0000000604047228 */ /* 0x004fe40000000000 */
[----:B---3--:R-:W-:-:S08]  /*0620*/  DADD R16, R14, -R8 ;  /* 0x000000000e107229 */ /* 0x008fd00000000808 */
[----:B------:R-:W-:-:S07]  /*0630*/  DMUL R4, R4, R16 ;  /* 0x0000001004047228 */ /* 0x000fce0000000000 */
[----:B------:R-:W-:Y:S01]  /*0640*/  STG.E.64 desc[UR6][R2.64], R4 ;  /* 0x0000000402007986 */ /* 0x000fe2000c101b06 */
[----:B------:R-:W-:Y:S05]  /*0650*/  EXIT ;  /* 0x000000000000794d */ /* 0x000fea0003800000 */
.L_x_11:
        /* <DEDUP_REMOVED lines=10> */
.L_x_19:


//--------------------- .text._Z14extrapolKernelPdPKdS1_S1_S1_dddjjji --------------------------
	.section	.text._Z14extrapolKernelPdPKdS1_S1_S1_dddjjji,"ax",@progbits
	.align	128
        .global         _Z14extrapolKernelPdPKdS1_S1_S1_dddjjji
        .type           _Z14extrapolKernelPdPKdS1_S1_S1_dddjjji,@function
        .size           _Z14extrapolKernelPdPKdS1_S1_S1_dddjjji,(.L_x_20 - _Z14extrapolKernelPdPKdS1_S1_S1_dddjjji)
        .other          _Z14extrapolKernelPdPKdS1_S1_S1_dddjjji,@"STO_CUDA_ENTRY STV_DEFAULT"
_Z14extrapolKernelPdPKdS1_S1_S1_dddjjji:
.text._Z14extrapolKernelPdPKdS1_S1_S1_dddjjji:
[----:B------:R-:W-:Y:S01]  /*0000*/  LDC R1, c[0x0][0x37c] ;  /* 0x0000df00ff017b82 */ /* 0x000fe20000000800 */
[----:B------:R-:W0:Y:S07]  /*0010*/  S2R R0, SR_TID.Y ;  /* 0x0000000000007919 */ /* 0x000e2e0000002200 */
[----:B------:R-:W1:Y:S01]  /*0020*/  LDC R8, c[0x0][0x360] ;  /* 0x0000d800ff087b82 */ /* 0x000e620000000800 */
[----:B------:R-:W2:Y:S01]  /*0030*/  LDCU.128 UR8, c[0x0][0x3b0] ;  /* 0x00007600ff0877ac */ /* 0x000ea20008000c00 */
[----:B------:R-:W3:Y:S01]  /*0040*/  S2R R11, SR_TID.Z ;  /* 0x00000000000b7919 */ /* 0x000ee20000002300 */
[----:B------:R-:W1:Y:S05]  /*0050*/  S2R R7, SR_TID.X ;  /* 0x0000000000077919 */ /* 0x000e6a0000002100 */
[----:B------:R-:W0:Y:S08]  /*0060*/  S2UR UR5, SR_CTAID.Y ;  /* 0x00000000000579c3 */ /* 0x000e300000002600 */
[----:B------:R-:W0:Y:S08]  /*0070*/  LDC R9, c[0x0][0x364] ;  /* 0x0000d900ff097b82 */ /* 0x000e300000000800 */
[----:B------:R-:W3:Y:S08]  /*0080*/  S2UR UR6, SR_CTAID.Z ;  /* 0x00000000000679c3 */ /* 0x000ef00000002700 */
[----:B------:R-:W3:Y:S08]  /*0090*/  LDC R6, c[0x0][0x368] ;  /* 0x0000da00ff067b82 */ /* 0x000ef00000000800 */
[----:B------:R-:W4:Y:S01]  /*00a0*/  LDC.64 R4, c[0x0][0x3c0] ;  /* 0x0000f000ff047b82 */ /* 0x000f220000000a00 */
[----:B0-----:R-:W-:-:S05]  /*00b0*/  IMAD R9, R9, UR5, R0 ;  /* 0x0000000509097c24 */ /* 0x001fca000f8e0200 */
[----:B------:R-:W-:Y:S02]  /*00c0*/  ISETP.NE.AND P4, PT, R9, RZ, PT ;  /* 0x000000ff0900720c */ /* 0x000fe40003f85270 */
[----:B------:R-:W1:Y:S08]  /*00d0*/  S2UR UR4, SR_CTAID.X ;  /* 0x00000000000479c3 */ /* 0x000e700000002500 */
[----:B------:R-:W0:Y:S01]  /*00e0*/  LDC.64 R2, c[0x0][0x390] ;  /* 0x0000e400ff027b82 */ /* 0x000e220000000a00 */
[----:B---3--:R-:W-:-:S02]  /*00f0*/  IMAD R0, R6, UR6, R11 ;  /* 0x0000000606007c24 */ /* 0x008fc4000f8e020b */
[----:B----4-:R-:W-:-:S05]  /*0100*/  IMAD R29, R5, R4, RZ ;  /* 0x00000004051d7224 */ /* 0x010fca00078e02ff */
[----:B------:R-:W3:Y:S01]  /*0110*/  LDC.64 R22, c[0x0][0x3c8] ;  /* 0x0000f200ff167b82 */ /* 0x000ee20000000a00 */
[--C-:B------:R-:W-:Y:S02]  /*0120*/  IMAD R13, R9, R4, R4.reuse ;  /* 0x00000004090d7224 */ /* 0x100fe400078e0204 */
[----:B------:R-:W-:Y:S02]  /*0130*/  IMAD R6, R29, R0, RZ ;  /* 0x000000001d067224 */ /* 0x000fe400078e02ff */
[----:B------:R-:W-:Y:S02]  /*0140*/  IMAD.MOV R10, RZ, RZ, -R4 ;  /* 0x000000ffff0a7224 */ /* 0x000fe400078e0a04 */
[----:B-1----:R-:W-:Y:S01]  /*0150*/  IMAD R8, R8, UR4, R7 ;  /* 0x0000000408087c24 */ /* 0x002fe2000f8e0207 */
[----:B------:R-:W1:Y:S01]  /*0160*/  LDCU.64 UR4, c[0x0][0x358] ;  /* 0x00006b00ff0477ac */ /* 0x000e620008000a00 */
[----:B------:R-:W-:Y:S01]  /*0170*/  IMAD R7, R9, R4, R6 ;  /* 0x0000000409077224 */ /* 0x000fe200078e0206 */
[----:B------:R-:W-:Y:S01]  /*0180*/  LEA R11, R10, R13, 0x1 ;  /* 0x0000000d0a0b7211 */ /* 0x000fe200078e08ff */
[----:B------:R-:W-:Y:S01]  /*0190*/  VIADD R15, R4, 0xffffffff ;  /* 0xffffffff040f7836 */ /* 0x000fe20000000000 */
[C---:B------:R-:W-:Y:S01]  /*01a0*/  ISETP.NE.AND P3, PT, R8.reuse, RZ, PT ;  /* 0x000000ff0800720c */ /* 0x040fe20003f65270 */
[----:B------:R-:W4:Y:S01]  /*01b0*/  LDC.64 R24, c[0x0][0x388] ;  /* 0x0000e200ff187b82 */ /* 0x000f220000000a00 */
[C---:B------:R-:W-:Y:S01]  /*01c0*/  IADD3 R21, PT, PT, R8.reuse, R7, RZ ;  /* 0x0000000708157210 */ /* 0x040fe20007ffe0ff */
[C---:B------:R-:W-:Y:S01]  /*01d0*/  IMAD.IADD R11, R8.reuse, 0x1, R11 ;  /* 0x00000001080b7824 */ /* 0x040fe200078e020b */
[----:B------:R-:W-:Y:S01]  /*01e0*/  IADD3 R14, PT, PT, R29, R6, RZ ;  /* 0x000000061d0e7210 */ /* 0x000fe20007ffe0ff */
[----:B------:R-:W-:Y:S01]  /*01f0*/  VIADD R16, R5, 0xffffffff ;  /* 0xffffffff05107836 */ /* 0x000fe20000000000 */
[----:B------:R-:W-:Y:S01]  /*0200*/  ISETP.NE.AND P0, PT, R8, R15, PT ;  /* 0x0000000f0800720c */ /* 0x000fe20003f05270 */
[----:B0-----:R-:W-:Y:S01]  /*0210*/  IMAD.WIDE R2, R21, 0x8, R2 ;  /* 0x0000000815027825 */ /* 0x001fe200078e0202 */
[----:B------:R-:W-:-:S02]  /*0220*/  IADD3 R12, PT, PT, R11, R4, RZ ;  /* 0x000000040b0c7210 */ /* 0x000fc40007ffe0ff */
[----:B------:R-:W-:Y:S01]  /*0230*/  IADD3 R8, PT, PT, R6, R13, R8 ;  /* 0x0000000d06087210 */ /* 0x000fe20007ffe008 */
[----:B------:R-:W-:Y:S01]  /*0240*/  VIADD R10, R21, 0x1 ;  /* 0x00000001150a7836 */ /* 0x000fe20000000000 */
[----:B------:R-:W-:Y:S01]  /*0250*/  ISETP.NE.AND P2, PT, R0, RZ, PT ;  /* 0x000000ff0000720c */ /* 0x000fe20003f45270 */
[----:B-1----:R-:W5:Y:S01]  /*0260*/  LDG.E.64 R2, desc[UR4][R2.64] ;  /* 0x0000000402027981 */ /* 0x002f62000c1e1b00 */
[----:B------:R-:W0:Y:S02]  /*0270*/  LDC.64 R4, c[0x0][0x398] ;  /* 0x0000e600ff047b82 */ /* 0x000e240000000a00 */
[----:B------:R-:W-:Y:S01]  /*0280*/  SEL R15, R10, R21, !P3 ;  /* 0x000000150a0f7207 */ /* 0x000fe20005800000 */
[----:B------:R-:W-:Y:S02]  /*0290*/  IMAD R13, R29, -0x2, R14 ;  /* 0xfffffffe1d0d7824 */ /* 0x000fe400078e020e */
[----:B------:R-:W-:Y:S01]  /*02a0*/  IMAD.IADD R14, R14, 0x1, R12 ;  /* 0x000000010e0e7824 */ /* 0x000fe200078e020c */
[----:B------:R-:W-:Y:S01]  /*02b0*/  SEL R15, R8, R15, !P4 ;  /* 0x0000000f080f7207 */ /* 0x000fe20006000000 */
[----:B------:R-:W-:Y:S01]  /*02c0*/  @P3 VIADD R7, R21, 0xffffffff ;  /* 0xffffffff15073836 */ /* 0x000fe20000000000 */
[----:B------:R-:W-:-:S02]  /*02d0*/  ISETP.NE.AND P1, PT, R9, R16, PT ;  /* 0x000000100900720c */ /* 0x000fc40003f25270 */
[----:B------:R-:W-:Y:S02]  /*02e0*/  IADD3 R6, PT, PT, R6, R11, RZ ;  /* 0x0000000b06067210 */ /* 0x000fe40007ffe0ff */
[----:B------:R-:W-:Y:S01]  /*02f0*/  SEL R16, R14, R15, !P2 ;  /* 0x0000000f0e107207 */ /* 0x000fe20005000000 */
[----:B---3--:R-:W-:Y:S01]  /*0300*/  VIADD R11, R22, 0xffffffff ;  /* 0xffffffff160b7836 */ /* 0x008fe20000000000 */
[----:B------:R-:W-:Y:S02]  /*0310*/  IADD3 R12, PT, PT, R12, R13, RZ ;  /* 0x0000000d0c0c7210 */ /* 0x000fe40007ffe0ff */
[----:B------:R-:W-:Y:S02]  /*0320*/  SEL R9, R21, R6, !P4 ;  /* 0x0000000615097207 */ /* 0x000fe40006000000 */
[----:B------:R-:W-:Y:S02]  /*0330*/  SEL R16, R7, R16, !P0 ;  /* 0x0000001007107207 */ /* 0x000fe40004000000 */
[----:B------:R-:W-:-:S02]  /*0340*/  ISETP.NE.AND P3, PT, R0, R11, PT ;  /* 0x0000000b0000720c */ /* 0x000fc40003f65270 */
[----:B------:R-:W-:Y:S02]  /*0350*/  SEL R11, R21, R12, !P2 ;  /* 0x0000000c150b7207 */ /* 0x000fe40005000000 */
[----:B------:R-:W-:Y:S02]  /*0360*/  SEL R16, R9, R16, !P1 ;  /* 0x0000001009107207 */ /* 0x000fe40004800000 */
[C---:B------:R-:W-:Y:S02]  /*0370*/  SEL R15, R21.reuse, R8, !P1 ;  /* 0x00000008150f7207 */ /* 0x040fe40004800000 */
[----:B------:R-:W-:Y:S02]  /*0380*/  SEL R13, R21, R10, !P0 ;  /* 0x0000000a150d7207 */ /* 0x000fe40004000000 */
[----:B------:R-:W-:Y:S02]  /*0390*/  SEL R17, R11, R16, !P3 ;  /* 0x000000100b117207 */ /* 0x000fe40005800000 */
[----:B------:R-:W-:Y:S01]  /*03a0*/  SEL R19, R21, R14, !P3 ;  /* 0x0000000e15137207 */ /* 0x000fe20005800000 */
[----:B----4-:R-:W-:-:S04]  /*03b0*/  IMAD.WIDE R6, R7, 0x8, R24 ;  /* 0x0000000807067825 */ /* 0x010fc800078e0218 */
[--C-:B------:R-:W-:Y:S02]  /*03c0*/  IMAD.WIDE R8, R9, 0x8, R24.reuse ;  /* 0x0000000809087825 */ /* 0x100fe400078e0218 */
[----:B------:R-:W3:Y:S02]  /*03d0*/  LDG.E.64 R6, desc[UR4][R6.64] ;  /* 0x0000000406067981 */ /* 0x000ee4000c1e1b00 */
[--C-:B------:R-:W-:Y:S02]  /*03e0*/  IMAD.WIDE R14, R15, 0x8, R24.reuse ;  /* 0x000000080f0e7825 */ /* 0x100fe400078e0218 */
[----:B------:R-:W4:Y:S02]  /*03f0*/  LDG.E.64 R8, desc[UR4][R8.64] ;  /* 0x0000000408087981 */ /* 0x000f24000c1e1b00 */
[--C-:B------:R-:W-:Y:S02]  /*0400*/  IMAD.WIDE R10, R11, 0x8, R24.reuse ;  /* 0x000000080b0a7825 */ /* 0x100fe400078e0218 */
[----:B------:R-:W2:Y:S02]  /*0410*/  LDG.E.64 R14, desc[UR4][R14.64] ;  /* 0x000000040e0e7981 */ /* 0x000ea4000c1e1b00 */
[----:B------:R-:W-:-:S02]  /*0420*/  IMAD.WIDE R16, R17, 0x8, R24 ;  /* 0x0000000811107825 */ /* 0x000fc400078e0218 */
[----:B------:R-:W2:Y:S02]  /*0430*/  LDG.E.64 R10, desc[UR4][R10.64] ;  /* 0x000000040a0a7981 */ /* 0x000ea4000c1e1b00 */
[--C-:B------:R-:W-:Y:S02]  /*0440*/  IMAD.WIDE R12, R13, 0x8, R24.reuse ;  /* 0x000000080d0c7825 */ /* 0x100fe400078e0218 */
[----:B------:R-:W3:Y:S02]  /*0450*/  LDG.E.64 R16, desc[UR4][R16.64] ;  /* 0x0000000410107981 */ /* 0x000ee4000c1e1b00 */
[----:B------:R-:W-:Y:S02]  /*0460*/  IMAD.WIDE R24, R19, 0x8, R24 ;  /* 0x0000000813187825 */ /* 0x000fe400078e0218 */
[----:B------:R-:W2:Y:S02]  /*0470*/  LDG.E.64 R12, desc[UR4][R12.64] ;  /* 0x000000040c0c7981 */ /* 0x000ea4000c1e1b00 */
[----:B0-----:R-:W-:-:S02]  /*0480*/  IMAD.WIDE R26, R21, 0x8, R4 ;  /* 0x00000008151a7825 */ /* 0x001fc400078e0204 */
[----:B------:R-:W2:Y:S04]  /*0490*/  LDG.E.64 R24, desc[UR4][R24.64] ;  /* 0x0000000418187981 */ /* 0x000ea8000c1e1b00 */
[----:B------:R-:W2:Y:S01]  /*04a0*/  LDG.E.64 R26, desc[UR4][R26.64] ;  /* 0x000000041a1a7981 */ /* 0x000ea2000c1e1b00 */
[----:B------:R-:W-:Y:S01]  /*04b0*/  ISETP.GE.AND P1, PT, R23, 0x1, PT ;  /* 0x000000011700780c */ /* 0x000fe20003f26270 */
[----:B------:R-:W-:Y:S02]  /*04c0*/  IMAD R0, R29, R22, RZ ;  /* 0x000000161d007224 */ /* 0x000fe400078e02ff */
[----:B------:R-:W0:Y:S10]  /*04d0*/  LDC.64 R22, c[0x0][0x3a8] ;  /* 0x0000ea00ff167b82 */ /* 0x000e340000000a00 */
[----:B------:R-:W-:Y:S01]  /*04e0*/  @!P1 IMAD.MOV.U32 R18, RZ, RZ, RZ ;  /* 0x000000ffff129224 */ /* 0x000fe200078e00ff */
[----:B-----5:R-:W-:-:S02]  /*04f0*/  @!P1 DSETP.GTU.AND P2, PT, R2, RZ, PT ;  /* 0x000000ff0200922a */ /* 0x020fc40003f4c000 */
[----:B------:R-:W-:-:S04]  /*0500*/  @P1 DSETP.GT.AND P0, PT, R2, RZ, PT ;  /* 0x000000ff0200122a */ /* 0x000fc80003f04000 */
[----:B------:R-:W-:Y:S02]  /*0510*/  @!P1 FSEL R19, RZ, 1.875, P2 ;  /* 0x3ff00000ff139808 */ /* 0x000fe40001000000 */
[----:B------:R-:W-:Y:S02]  /*0520*/  @P1 FSEL R3, RZ, 1.875, !P0 ;  /* 0x3ff00000ff031808 */ /* 0x000fe40004000000 */
[----:B------:R-:W-:Y:S02]  /*0530*/  @P1 MOV R2, RZ ;  /* 0x000000ff00021202 */ /* 0x000fe40000000f00 */
[----:B------:R-:W-:Y:S01]  /*0540*/  @!P1 DADD R2, -RZ, -R18 ;  /* 0x00000000ff029229 */ /* 0x000fe20000000912 */
[----:B------:R-:W1:Y:S02]  /*0550*/  LDC.64 R18, c[0x0][0x3a0] ;  /* 0x0000e800ff127b82 */ /* 0x000e640000000a00 */
[----:B-1----:R-:W-:Y:S01]  /*0560*/  IMAD.WIDE R18, R21, 0x8, R18 ;  /* 0x0000000815127825 */ /* 0x002fe200078e0212 */
[----:B---3--:R-:W-:-:S02]  /*0570*/  DADD R6, R16, -R6 ;  /* 0x0000000010067229 */ /* 0x008fc40000000806 */
[C---:B----4-:R-:W-:Y:S02]  /*0580*/  DADD R8, R16.reuse, -R8 ;  /* 0x0000000010087229 */ /* 0x050fe40000000808 */
[C---:B--2---:R-:W-:Y:S02]  /*0590*/  DADD R10, R16.reuse, -R10 ;  /* 0x00000000100a7229 */ /* 0x044fe4000000080a */
[C---:B------:R-:W-:Y:S02]  /*05a0*/  DADD R12, -R16.reuse, R12 ;  /* 0x00000000100c7229 */ /* 0x040fe4000000010c */
[C---:B------:R-:W-:Y:S02]  /*05b0*/  DADD R14, -R16.reuse, R14 ;  /* 0x00000000100e7229 */ /* 0x040fe4000000010e */
[----:B------:R-:W-:Y:S01]  /*05c0*/  DADD R16, -R16, R24 ;  /* 0x0000000010107229 */ /* 0x000fe20000000118 */
[----:B------:R-:W-:Y:S01]  /*05d0*/  LEA R25, R0, R21, 0x2 ;  /* 0x0000001500197211 */ /* 0x000fe200078e10ff */
[----:B0-----:R-:W-:-:S04]  /*05e0*/  DMUL R26, R26, R22 ;  /* 0x000000161a1a7228 */ /* 0x001fc80000000000 */
[----:B------:R-:W-:Y:S02]  /*05f0*/  IMAD.WIDE R22, R25, 0x8, R4 ;  /* 0x0000000819167825 */ /* 0x000fe400078e0204 */
[----:B------:R0:W2:Y:S04]  /*0600*/  LDG.E.64 R24, desc[UR4][R18.64] ;  /* 0x0000000412187981 */ /* 0x0000a8000c1e1b00 */
[----:B------:R-:W3:Y:S01]  /*0610*/  LDG.E.64 R22, desc[UR4][R22.64] ;  /* 0x0000000416167981 */ /* 0x000ee2000c1e1b00 */
[C---:B------:R-:W-:Y:S01]  /*0620*/  IMAD.WIDE R28, R0.reuse, 0x8, R18 ;  /* 0x00000008001c7825 */ /* 0x040fe200078e0212 */
[C---:B------:R-:W-:Y:S02]  /*0630*/  DMUL R6, R26.reuse, R6 ;  /* 0x000000061a067228 */ /* 0x040fe40000000000 */
[----:B------:R-:W-:Y:S01]  /*0640*/  DMUL R12, R26, R12 ;  /* 0x0000000c1a0c7228 */ /* 0x000fe20000000000 */
[----:B------:R-:W-:-:S02]  /*0650*/  IMAD.WIDE R26, R0, 0x8, R28 ;  /* 0x00000008001a7825 */ /* 0x000fc400078e021c */
[----:B------:R-:W4:Y:S04]  /*0660*/  LDG.E.64 R28, desc[UR4][R28.64] ;  /* 0x000000041c1c7981 */ /* 0x000f28000c1e1b00 */
[----:B------:R-:W5:Y:S01]  /*0670*/  LDG.E.64 R26, desc[UR4][R26.64] ;  /* 0x000000041a1a7981 */ /* 0x000f62000c1e1b00 */
[----:B------:R-:W-:-:S04]  /*0680*/  IMAD R0, R0, 0x8, R21 ;  /* 0x0000000800007824 */ /* 0x000fc800078e0215 */
[----:B------:R-:W-:-:S06]  /*0690*/  IMAD.WIDE R4, R0, 0x8, R4 ;  /* 0x0000000800047825 */ /* 0x000fcc00078e0204 */
[----:B------:R-:W5:Y:S01]  /*06a0*/  LDG.E.64 R4, desc[UR4][R4.64] ;  /* 0x0000000404047981 */ /* 0x000f62000c1e1b00 */
[----:B0-----:R-:W-:Y:S01]  /*06b0*/  MOV R18, RZ ;  /* 0x000000ff00127202 */ /* 0x001fe20000000f00 */
[----:B--2---:R-:W-:Y:S02]  /*06c0*/  DMUL R24, R24, R2 ;  /* 0x0000000218187228 */ /* 0x004fe40000000000 */
[----:B---3--:R-:W-:-:S06]  /*06d0*/  DMUL R22, R22, UR8 ;  /* 0x0000000816167c28 */ /* 0x008fcc0008000000 */
[C---:B------:R-:W-:Y:S02]  /*06e0*/  DSETP.GT.AND P0, PT, R24.reuse, RZ, PT ;  /* 0x000000ff1800722a */ /* 0x040fe40003f04000 */
[----:B------:R-:W-:Y:S02]  /*06f0*/  DSETP.GEU.AND P1, PT, R24, RZ, PT ;  /* 0x000000ff1800722a */ /* 0x000fe40003f2e000 */
[C---:B------:R-:W-:Y:S02]  /*0700*/  DMUL R8, R22.reuse, R8 ;  /* 0x0000000816087228 */ /* 0x040fe40000000000 */
[----:B------:R-:W-:Y:S01]  /*0710*/  DMUL R22, R22, R14 ;  /* 0x0000000e16167228 */ /* 0x000fe20000000000 */
[----:B------:R-:W-:Y:S01]  /*0720*/  FSEL R19, RZ, 1.875, !P0 ;  /* 0x3ff00000ff137808 */ /* 0x000fe20004000000 */
[----:B------:R-:W-:Y:S01]  /*0730*/  IMAD.MOV.U32 R14, RZ, RZ, RZ ;  /* 0x000000ffff0e7224 */ /* 0x000fe200078e00ff */
[----:B------:R-:W-:-:S06]  /*0740*/  FSEL R15, RZ, 1.875, P1 ;  /* 0x3ff00000ff0f7808 */ /* 0x000fcc0000800000 */
[----:B------:R-:W-:Y:S02]  /*0750*/  DADD R14, R18, -R14 ;  /* 0x00000000120e7229 */ /* 0x000fe4000000080e */
[-C--:B----4-:R-:W-:Y:S02]  /*0760*/  DMUL R28, R28, R2.reuse ;  /* 0x000000021c1c7228 */ /* 0x090fe40000000000 */
[----:B-----5:R-:W-:-:S04]  /*0770*/  DMUL R26, R26, R2 ;  /* 0x000000021a1a7228 */ /* 0x020fc80000000000 */
[C---:B------:R-:W-:Y:S02]  /*0780*/  DADD R2, R14.reuse, -1 ;  /* 0xbff000000e027429 */ /* 0x040fe40000000000 */
[----:B------:R-:W-:Y:S02]  /*0790*/  DADD R14, R14, 1 ;  /* 0x3ff000000e0e7429 */ /* 0x000fe40000000000 */
[----:B------:R-:W-:-:S04]  /*07a0*/  DSETP.GT.AND P0, PT, R28, RZ, PT ;  /* 0x000000ff1c00722a */ /* 0x000fc80003f04000 */
[----:B------:R-:W-:Y:S02]  /*07b0*/  DMUL R2, |R2|, 0.5 ;  /* 0x3fe0000002027828 */ /* 0x000fe40000000200 */
[----:B------:R-:W-:Y:S02]  /*07c0*/  DSETP.GEU.AND P1, PT, R28, RZ, PT ;  /* 0x000000ff1c00722a */ /* 0x000fe40003f2e000 */
[----:B------:R-:W-:Y:S01]  /*07d0*/  DMUL R18, R14, 0.5 ;  /* 0x3fe000000e127828 */ /* 0x000fe20000000000 */
[----:B------:R-:W-:-:S03]  /*07e0*/  IMAD.MOV.U32 R14, RZ, RZ, RZ ;  /* 0x000000ffff0e7224 */ /* 0x000fc600078e00ff */
[----:B------:R-:W-:Y:S01]  /*07f0*/  DMUL R12, R12, R2 ;  /* 0x000000020c0c7228 */ /* 0x000fe20000000000 */
[----:B------:R-:W-:Y:S02]  /*0800*/  FSEL R15, RZ, 1.875, P1 ;  /* 0x3ff00000ff0f7808 */ /* 0x000fe40000800000 */
[----:B------:R-:W-:Y:S02]  /*0810*/  FSEL R3, RZ, 1.875, !P0 ;  /* 0x3ff00000ff037808 */ /* 0x000fe40004000000 */
[----:B------:R-:W-:-:S06]  /*0820*/  MOV R2, RZ ;  /* 0x000000ff00027202 */ /* 0x000fcc0000000f00 */
[----:B------:R-:W-:Y:S02]  /*0830*/  DADD R2, R2, -R14 ;  /* 0x0000000002027229 */ /* 0x000fe4000000080e */
[----:B------:R-:W-:Y:S02]  /*0840*/  DFMA R6, R6, R18, R12 ;  /* 0x000000120606722b */ /* 0x000fe4000000000c */
[----:B------:R-:W-:-:S04]  /*0850*/  DSETP.GT.AND P0, PT, R26, RZ, PT ;  /* 0x000000ff1a00722a */ /* 0x000fc80003f04000 */
[----:B------:R-:W-:Y:S02]  /*0860*/  DADD R12, R2, -1 ;  /* 0xbff00000020c7429 */ /* 0x000fe40000000000 */
[----:B------:R-:W-:-:S06]  /*0870*/  DSETP.GEU.AND P1, PT, R26, RZ, PT ;  /* 0x000000ff1a00722a */ /* 0x000fcc0003f2e000 */
[----:B------:R-:W-:Y:S01]  /*0880*/  DMUL R18, |R12|, 0.5 ;  /* 0x3fe000000c127828 */ /* 0x000fe20000000200 */
[----:B------:R-:W-:Y:S02]  /*0890*/  FSEL R15, RZ, 1.875, P1 ;  /* 0x3ff00000ff0f7808 */ /* 0x000fe40000800000 */
[----:B------:R-:W-:Y:S02]  /*08a0*/  FSEL R13, RZ, 1.875, !P0 ;  /* 0x3ff00000ff0d7808 */ /* 0x000fe40004000000 */
[----:B------:R-:W-:Y:S01]  /*08b0*/  MOV R12, RZ ;  /* 0x000000ff000c7202 */ /* 0x000fe20000000f00 */
[----:B------:R-:W-:-:S05]  /*08c0*/  DADD R2, R2, 1 ;  /* 0x3ff0000002027429 */ /* 0x000fca0000000000 */
[----:B------:R-:W-:Y:S02]  /*08d0*/  DADD R12, R12, -R14 ;  /* 0x000000000c0c7229 */ /* 0x000fe4000000080e */
[----:B------:R-:W-:Y:S02]  /*08e0*/  DMUL R22, R22, R18 ;  /* 0x0000001216167228 */ /* 0x000fe40000000000 */
[----:B------:R-:W-:Y:S02]  /*08f0*/  DMUL R14, R2, 0.5 ;  /* 0x3fe00000020e7828 */ /* 0x000fe40000000000 */
[----:B------:R-:W-:Y:S02]  /*0900*/  DMUL R4, R4, UR10 ;  /* 0x0000000a04047c28 */ /* 0x000fe40008000000 */
[C---:B------:R-:W-:Y:S02]  /*0910*/  DADD R2, R12.reuse, -1 ;  /* 0xbff000000c027429 */ /* 0x040fe40000000000 */
[----:B------:R-:W-:-:S02]  /*0920*/  DADD R12, R12, 1 ;  /* 0x3ff000000c0c7429 */ /* 0x000fc40000000000 */
[----:B------:R-:W-:Y:S02]  /*0930*/  DFMA R8, R8, R14, R22 ;  /* 0x0000000e0808722b */ /* 0x000fe40000000016 */
[----:B------:R-:W-:Y:S02]  /*0940*/  DMUL R16, R4, R16 ;  /* 0x0000001004107228 */ /* 0x000fe40000000000 */
[----:B------:R-:W-:Y:S02]  /*0950*/  DMUL R14, |R2|, 0.5 ;  /* 0x3fe00000020e7828 */ /* 0x000fe40000000200 */
[----:B------:R-:W0:Y:S01]  /*0960*/  LDC.64 R2, c[0x0][0x380] ;  /* 0x0000e000ff027b82 */ /* 0x000e220000000a00 */
[----:B------:R-:W-:Y:S02]  /*0970*/  DMUL R10, R4, R10 ;  /* 0x0000000a040a7228 */ /* 0x000fe40000000000 */
[----:B------:R-:W-:Y:S02]  /*0980*/  DMUL R12, R12, 0.5 ;  /* 0x3fe000000c0c7828 */ /* 0x000fe40000000000 */
[----:B------:R-:W-:-:S02]  /*0990*/  DMUL R8, R28, R8 ;  /* 0x000000081c087228 */ /* 0x000fc40000000000 */
[----:B------:R-:W-:-:S06]  /*09a0*/  DMUL R14, R16, R14 ;  /* 0x0000000e100e7228 */ /* 0x000fcc0000000000 */
[----:B------:R-:W-:Y:S02]  /*09b0*/  DFMA R6, R24, R6, R8 ;  /* 0x000000061806722b */ /* 0x000fe40000000008 */
[----:B------:R-:W-:-:S08]  /*09c0*/  DFMA R10, R10, R12, R14 ;  /* 0x0000000c0a0a722b */ /* 0x000fd0000000000e */
[----:B------:R-:W-:Y:S01]  /*09d0*/  DFMA R6, R26, R10, R6 ;  /* 0x0000000a1a06722b */ /* 0x000fe20000000006 */
[----:B0-----:R-:W-:-:S06]  /*09e0*/  IMAD.WIDE R2, R21, 0x8, R2 ;  /* 0x0000000815027825 */ /* 0x001fcc00078e0202 */
[----:B------:R-:W-:Y:S01]  /*09f0*/  STG.E.64 desc[UR4][R2.64], R6 ;  /* 0x0000000602007986 */ /* 0x000fe2000c101b04 */
[----:B------:R-:W-:Y:S05]  /*0a00*/  EXIT ;  /* 0x000000000000794d */ /* 0x000fea0003800000 */
.L_x_12:
        /* <DEDUP_REMOVED lines=15> */
.L_x_20:


//--------------------- .nv.shared.reserved.0     --------------------------
	.section	.nv.shared.reserved.0,"aw",@nobits
	.weak		__nv_reservedSMEM_offset_0_alias
	.size		__nv_reservedSMEM_offset_0_alias, 0, 64
	.other		__nv_reservedSMEM_offset_0_alias,@"STO_CUDA_RESERVED_SHARED STV_DEFAULT"
__nv_reservedSMEM_offset_0_alias:
	.zero		0
	.zero		64


//--------------------- .nv.constant0._Z12copyLSLiquidPdPKdS1_iiii --------------------------
	.section	.nv.constant0._Z12copyLSLiquidPdPKdS1_iiii,"a",@progbits
	.sectionflags	@""
	.align	4
.nv.constant0._Z12copyLSLiquidPdPKdS1_iiii:
	.zero		936


//--------------------- .nv.constant0._Z9copyLSGasPdPKdS1_iii --------------------------
	.section	.nv.constant0._Z9copyLSGasPdPKdS1_iii,"a",@progbits
	.sectionflags	@""
	.align	4
.nv.constant0._Z9copyLSGasPdPKdS1_iii:
	.zero		932


//--------------------- .nv.constant0._Z12RunGK_ThirdSPdS_S_dS_iii --------------------------
	.section	.nv.constant0._Z12RunGK_ThirdSPdS_S_dS_iii,"a",@progbits
	.sectionflags	@""
	.align	4
.nv.constant0._Z12RunGK_ThirdSPdS_S_dS_iii:
	.zero		948


//--------------------- .nv.constant0._Z13RunGK_SecondSPdS_S_dS_iii --------------------------
	.section	.nv.constant0._Z13RunGK_SecondSPdS_S_dS_iii,"a",@progbits
	.sectionflags	@""
	.align	4
.nv.constant0._Z13RunGK_SecondSPdS_S_dS_iii:
	.zero		948


//--------------------- .nv.constant0._Z12RunGK_FirstSPdS_dS_iii --------------------------
	.section	.nv.constant0._Z12RunGK_FirstSPdS_dS_iii,"a",@progbits
	.sectionflags	@""
	.align	4
.nv.constant0._Z12RunGK_FirstSPdS_dS_iii:
	.zero		940


//--------------------- .nv.constant0._Z16DevFirstOrder_LSPdPKdS1_dddjjj --------------------------
	.section	.nv.constant0._Z16DevFirstOrder_LSPdPKdS1_dddjjj,"a",@progbits
	.sectionflags	@""
	.align	4
.nv.constant0._Z16DevFirstOrder_LSPdPKdS1_dddjjj:
	.zero		956


//--------------------- .nv.constant0._Z14extrapolKernelPdPKdS1_S1_S1_dddjjji --------------------------
	.section	.nv.constant0._Z14extrapolKernelPdPKdS1_S1_S1_dddjjji,"a",@progbits
	.sectionflags	@""
	.align	4
.nv.constant0._Z14extrapolKernelPdPKdS1_S1_S1_dddjjji:
	.zero		976


//--------------------- SYMBOLS --------------------------

	.type		.nv.reservedSmem.offset0,@object
	.size		.nv.reservedSmem.offset0,0x4
